//
// Generated by NVIDIA NVVM Compiler
//
// Compiler Build ID: CL-36424714
// Cuda compilation tools, release 13.0, V13.0.88
// Based on NVVM 20.0.0
//

.version 9.0
.target sm_100
.address_size 64

	// .globl	_Z5KeSumPfiS_
.extern .shared .align 16 .b8 thread_res[];
.extern .shared .align 16 .b8 warp_res[];

.visible .entry _Z5KeSumPfiS_(
	.param .u64 .ptr .align 1 _Z5KeSumPfiS__param_0,
	.param .u32 _Z5KeSumPfiS__param_1,
	.param .u64 .ptr .align 1 _Z5KeSumPfiS__param_2
)
{
	.reg .pred 	%p<11>;
	.reg .b32 	%r<24>;
	.reg .b32 	%f<83>;
	.reg .b64 	%rd<18>;

	ld.param.u64 	%rd9, [_Z5KeSumPfiS__param_0];
	ld.param.u32 	%r16, [_Z5KeSumPfiS__param_1];
	ld.param.u64 	%rd8, [_Z5KeSumPfiS__param_2];
	cvta.to.global.u64 	%rd1, %rd9;
	mov.u32 	%r17, %tid.x;
	setp.ne.s32 	%p1, %r17, 0;
	@%p1 bra 	$L__BB0_15;
	setp.lt.s32 	%p2, %r16, 1;
	mov.f32 	%f82, 0f00000000;
	@%p2 bra 	$L__BB0_14;
	and.b32  	%r1, %r16, 15;
	setp.lt.u32 	%p3, %r16, 16;
	mov.f32 	%f82, 0f00000000;
	mov.b32 	%r21, 0;
	@%p3 bra 	$L__BB0_5;
	and.b32  	%r21, %r16, 2147483632;
	neg.s32 	%r19, %r21;
	add.s64 	%rd16, %rd1, 32;
	mov.f32 	%f82, 0f00000000;
$L__BB0_4:
	.pragma "nounroll";
	ld.global.f32 	%f18, [%rd16+-32];
	add.f32 	%f19, %f82, %f18;
	ld.global.f32 	%f20, [%rd16+-28];
	add.f32 	%f21, %f19, %f20;
	ld.global.f32 	%f22, [%rd16+-24];
	add.f32 	%f23, %f21, %f22;
	ld.global.f32 	%f24, [%rd16+-20];
	add.f32 	%f25, %f23, %f24;
	ld.global.f32 	%f26, [%rd16+-16];
	add.f32 	%f27, %f25, %f26;
	ld.global.f32 	%f28, [%rd16+-12];
	add.f32 	%f29, %f27, %f28;
	ld.global.f32 	%f30, [%rd16+-8];
	add.f32 	%f31, %f29, %f30;
	ld.global.f32 	%f32, [%rd16+-4];
	add.f32 	%f33, %f31, %f32;
	ld.global.f32 	%f34, [%rd16];
	add.f32 	%f35, %f33, %f34;
	ld.global.f32 	%f36, [%rd16+4];
	add.f32 	%f37, %f35, %f36;
	ld.global.f32 	%f38, [%rd16+8];
	add.f32 	%f39, %f37, %f38;
	ld.global.f32 	%f40, [%rd16+12];
	add.f32 	%f41, %f39, %f40;
	ld.global.f32 	%f42, [%rd16+16];
	add.f32 	%f43, %f41, %f42;
	ld.global.f32 	%f44, [%rd16+20];
	add.f32 	%f45, %f43, %f44;
	ld.global.f32 	%f46, [%rd16+24];
	add.f32 	%f47, %f45, %f46;
	ld.global.f32 	%f48, [%rd16+28];
	add.f32 	%f82, %f47, %f48;
	add.s32 	%r19, %r19, 16;
	add.s64 	%rd16, %rd16, 64;
	setp.ne.s32 	%p4, %r19, 0;
	@%p4 bra 	$L__BB0_4;
$L__BB0_5:
	setp.eq.s32 	%p5, %r1, 0;
	@%p5 bra 	$L__BB0_14;
	and.b32  	%r7, %r16, 7;
	setp.lt.u32 	%p6, %r1, 8;
	@%p6 bra 	$L__BB0_8;
	mul.wide.u32 	%rd10, %r21, 4;
	add.s64 	%rd11, %rd1, %rd10;
	ld.global.f32 	%f50, [%rd11];
	add.f32 	%f51, %f82, %f50;
	ld.global.f32 	%f52, [%rd11+4];
	add.f32 	%f53, %f51, %f52;
	ld.global.f32 	%f54, [%rd11+8];
	add.f32 	%f55, %f53, %f54;
	ld.global.f32 	%f56, [%rd11+12];
	add.f32 	%f57, %f55, %f56;
	ld.global.f32 	%f58, [%rd11+16];
	add.f32 	%f59, %f57, %f58;
	ld.global.f32 	%f60, [%rd11+20];
	add.f32 	%f61, %f59, %f60;
	ld.global.f32 	%f62, [%rd11+24];
	add.f32 	%f63, %f61, %f62;
	ld.global.f32 	%f64, [%rd11+28];
	add.f32 	%f82, %f63, %f64;
	add.s32 	%r21, %r21, 8;
$L__BB0_8:
	setp.eq.s32 	%p7, %r7, 0;
	@%p7 bra 	$L__BB0_14;
	and.b32  	%r10, %r16, 3;
	setp.lt.u32 	%p8, %r7, 4;
	@%p8 bra 	$L__BB0_11;
	mul.wide.u32 	%rd12, %r21, 4;
	add.s64 	%rd13, %rd1, %rd12;
	ld.global.f32 	%f66, [%rd13];
	add.f32 	%f67, %f82, %f66;
	ld.global.f32 	%f68, [%rd13+4];
	add.f32 	%f69, %f67, %f68;
	ld.global.f32 	%f70, [%rd13+8];
	add.f32 	%f71, %f69, %f70;
	ld.global.f32 	%f72, [%rd13+12];
	add.f32 	%f82, %f71, %f72;
	add.s32 	%r21, %r21, 4;
$L__BB0_11:
	setp.eq.s32 	%p9, %r10, 0;
	@%p9 bra 	$L__BB0_14;
	mul.wide.u32 	%rd14, %r21, 4;
	add.s64 	%rd17, %rd1, %rd14;
	neg.s32 	%r23, %r10;
$L__BB0_13:
	.pragma "nounroll";
	ld.global.f32 	%f73, [%rd17];
	add.f32 	%f82, %f82, %f73;
	add.s64 	%rd17, %rd17, 4;
	add.s32 	%r23, %r23, 1;
	setp.ne.s32 	%p10, %r23, 0;
	@%p10 bra 	$L__BB0_13;
$L__BB0_14:
	cvta.to.global.u64 	%rd15, %rd8;
	st.global.f32 	[%rd15], %f82;
$L__BB0_15:
	ret;

}
	// .globl	_Z17KeReduceSumSimplePfiS_i
.visible .entry _Z17KeReduceSumSimplePfiS_i(
	.param .u64 .ptr .align 1 _Z17KeReduceSumSimplePfiS_i_param_0,
	.param .u32 _Z17KeReduceSumSimplePfiS_i_param_1,
	.param .u64 .ptr .align 1 _Z17KeReduceSumSimplePfiS_i_param_2,
	.param .u32 _Z17KeReduceSumSimplePfiS_i_param_3
)
{
	.reg .pred 	%p<22>;
	.reg .b32 	%r<103>;
	.reg .b32 	%f<169>;
	.reg .b64 	%rd<9>;

	ld.param.u64 	%rd2, [_Z17KeReduceSumSimplePfiS_i_param_0];
	ld.param.u32 	%r53, [_Z17KeReduceSumSimplePfiS_i_param_1];
	ld.param.u64 	%rd3, [_Z17KeReduceSumSimplePfiS_i_param_2];
	ld.param.u32 	%r54, [_Z17KeReduceSumSimplePfiS_i_param_3];
	mov.u32 	%r1, %ctaid.x;
	mul.lo.s32 	%r55, %r54, %r1;
	mov.u32 	%r2, %tid.x;
	add.s32 	%r87, %r55, %r2;
	add.s32 	%r56, %r55, %r54;
	min.u32 	%r4, %r56, %r53;
	setp.ge.s32 	%p1, %r87, %r4;
	@%p1 bra 	$L__BB1_32;
	mov.u32 	%r5, %ntid.x;
	cvta.to.global.u64 	%rd1, %rd2;
	mov.f32 	%f150, 0f00000000;
$L__BB1_2:
	mul.wide.s32 	%rd4, %r87, 4;
	add.s64 	%rd5, %rd1, %rd4;
	ld.global.f32 	%f30, [%rd5];
	add.f32 	%f150, %f150, %f30;
	add.s32 	%r87, %r87, %r5;
	setp.lt.s32 	%p2, %r87, %r4;
	@%p2 bra 	$L__BB1_2;
	shl.b32 	%r57, %r2, 2;
	mov.u32 	%r58, thread_res;
	add.s32 	%r8, %r58, %r57;
	st.shared.f32 	[%r8], %f150;
	bar.sync 	0;
	setp.gt.u32 	%p3, %r2, 31;
	@%p3 bra 	$L__BB1_18;
	setp.ge.u32 	%p4, %r2, %r5;
	mov.f32 	%f159, 0f00000000;
	@%p4 bra 	$L__BB1_17;
	not.b32 	%r59, %r2;
	add.s32 	%r60, %r5, %r59;
	shr.u32 	%r61, %r60, 5;
	add.s32 	%r9, %r61, 1;
	and.b32  	%r10, %r9, 15;
	setp.lt.u32 	%p5, %r60, 480;
	mov.f32 	%f159, 0f00000000;
	mov.u32 	%r91, %r2;
	@%p5 bra 	$L__BB1_8;
	and.b32  	%r62, %r9, 268435440;
	neg.s32 	%r89, %r62;
	add.s32 	%r65, %r57, %r58;
	add.s32 	%r88, %r65, 1024;
	mov.f32 	%f159, 0f00000000;
	mov.u32 	%r91, %r2;
$L__BB1_7:
	.pragma "nounroll";
	ld.shared.f32 	%f35, [%r88+-1024];
	add.f32 	%f36, %f159, %f35;
	ld.shared.f32 	%f37, [%r88+-896];
	add.f32 	%f38, %f36, %f37;
	ld.shared.f32 	%f39, [%r88+-768];
	add.f32 	%f40, %f38, %f39;
	ld.shared.f32 	%f41, [%r88+-640];
	add.f32 	%f42, %f40, %f41;
	ld.shared.f32 	%f43, [%r88+-512];
	add.f32 	%f44, %f42, %f43;
	ld.shared.f32 	%f45, [%r88+-384];
	add.f32 	%f46, %f44, %f45;
	ld.shared.f32 	%f47, [%r88+-256];
	add.f32 	%f48, %f46, %f47;
	ld.shared.f32 	%f49, [%r88+-128];
	add.f32 	%f50, %f48, %f49;
	ld.shared.f32 	%f51, [%r88];
	add.f32 	%f52, %f50, %f51;
	ld.shared.f32 	%f53, [%r88+128];
	add.f32 	%f54, %f52, %f53;
	ld.shared.f32 	%f55, [%r88+256];
	add.f32 	%f56, %f54, %f55;
	ld.shared.f32 	%f57, [%r88+384];
	add.f32 	%f58, %f56, %f57;
	ld.shared.f32 	%f59, [%r88+512];
	add.f32 	%f60, %f58, %f59;
	ld.shared.f32 	%f61, [%r88+640];
	add.f32 	%f62, %f60, %f61;
	ld.shared.f32 	%f63, [%r88+768];
	add.f32 	%f64, %f62, %f63;
	ld.shared.f32 	%f65, [%r88+896];
	add.f32 	%f159, %f64, %f65;
	add.s32 	%r91, %r91, 512;
	add.s32 	%r89, %r89, 16;
	add.s32 	%r88, %r88, 2048;
	setp.ne.s32 	%p6, %r89, 0;
	@%p6 bra 	$L__BB1_7;
$L__BB1_8:
	setp.eq.s32 	%p7, %r10, 0;
	@%p7 bra 	$L__BB1_17;
	and.b32  	%r20, %r9, 7;
	setp.lt.u32 	%p8, %r10, 8;
	@%p8 bra 	$L__BB1_11;
	shl.b32 	%r66, %r91, 2;
	add.s32 	%r68, %r58, %r66;
	ld.shared.f32 	%f67, [%r68];
	add.f32 	%f68, %f159, %f67;
	ld.shared.f32 	%f69, [%r68+128];
	add.f32 	%f70, %f68, %f69;
	ld.shared.f32 	%f71, [%r68+256];
	add.f32 	%f72, %f70, %f71;
	ld.shared.f32 	%f73, [%r68+384];
	add.f32 	%f74, %f72, %f73;
	ld.shared.f32 	%f75, [%r68+512];
	add.f32 	%f76, %f74, %f75;
	ld.shared.f32 	%f77, [%r68+640];
	add.f32 	%f78, %f76, %f77;
	ld.shared.f32 	%f79, [%r68+768];
	add.f32 	%f80, %f78, %f79;
	ld.shared.f32 	%f81, [%r68+896];
	add.f32 	%f159, %f80, %f81;
	add.s32 	%r91, %r91, 256;
$L__BB1_11:
	setp.eq.s32 	%p9, %r20, 0;
	@%p9 bra 	$L__BB1_17;
	and.b32  	%r23, %r9, 3;
	setp.lt.u32 	%p10, %r20, 4;
	@%p10 bra 	$L__BB1_14;
	shl.b32 	%r69, %r91, 2;
	add.s32 	%r71, %r58, %r69;
	ld.shared.f32 	%f83, [%r71];
	add.f32 	%f84, %f159, %f83;
	ld.shared.f32 	%f85, [%r71+128];
	add.f32 	%f86, %f84, %f85;
	ld.shared.f32 	%f87, [%r71+256];
	add.f32 	%f88, %f86, %f87;
	ld.shared.f32 	%f89, [%r71+384];
	add.f32 	%f159, %f88, %f89;
	add.s32 	%r91, %r91, 128;
$L__BB1_14:
	setp.eq.s32 	%p11, %r23, 0;
	@%p11 bra 	$L__BB1_17;
	shl.b32 	%r72, %r91, 2;
	add.s32 	%r95, %r58, %r72;
	neg.s32 	%r94, %r23;
$L__BB1_16:
	.pragma "nounroll";
	ld.shared.f32 	%f90, [%r95];
	add.f32 	%f159, %f159, %f90;
	add.s32 	%r95, %r95, 128;
	add.s32 	%r94, %r94, 1;
	setp.ne.s32 	%p12, %r94, 0;
	@%p12 bra 	$L__BB1_16;
$L__BB1_17:
	st.shared.f32 	[%r8], %f159;
$L__BB1_18:
	bar.warp.sync 	-1;
	setp.ne.s32 	%p13, %r2, 0;
	@%p13 bra 	$L__BB1_32;
	add.s32 	%r75, %r5, -1;
	min.u32 	%r76, %r75, 31;
	add.s32 	%r32, %r76, 1;
	and.b32  	%r33, %r32, 15;
	setp.lt.u32 	%p14, %r5, 16;
	mov.f32 	%f168, 0f00000000;
	mov.b32 	%r99, 0;
	@%p14 bra 	$L__BB1_22;
	and.b32  	%r99, %r32, 48;
	add.s32 	%r96, %r58, 32;
	neg.s32 	%r97, %r99;
	mov.f32 	%f168, 0f00000000;
$L__BB1_21:
	.pragma "nounroll";
	ld.shared.v4.f32 	{%f94, %f95, %f96, %f97}, [%r96+-32];
	add.f32 	%f98, %f168, %f94;
	add.f32 	%f99, %f98, %f95;
	add.f32 	%f100, %f99, %f96;
	add.f32 	%f101, %f100, %f97;
	ld.shared.v4.f32 	{%f102, %f103, %f104, %f105}, [%r96+-16];
	add.f32 	%f106, %f101, %f102;
	add.f32 	%f107, %f106, %f103;
	add.f32 	%f108, %f107, %f104;
	add.f32 	%f109, %f108, %f105;
	ld.shared.v4.f32 	{%f110, %f111, %f112, %f113}, [%r96];
	add.f32 	%f114, %f109, %f110;
	add.f32 	%f115, %f114, %f111;
	add.f32 	%f116, %f115, %f112;
	add.f32 	%f117, %f116, %f113;
	ld.shared.v4.f32 	{%f118, %f119, %f120, %f121}, [%r96+16];
	add.f32 	%f122, %f117, %f118;
	add.f32 	%f123, %f122, %f119;
	add.f32 	%f124, %f123, %f120;
	add.f32 	%f168, %f124, %f121;
	add.s32 	%r97, %r97, 16;
	add.s32 	%r96, %r96, 64;
	setp.ne.s32 	%p15, %r97, 0;
	@%p15 bra 	$L__BB1_21;
$L__BB1_22:
	setp.eq.s32 	%p16, %r33, 0;
	@%p16 bra 	$L__BB1_31;
	and.b32  	%r41, %r32, 7;
	setp.lt.u32 	%p17, %r33, 8;
	@%p17 bra 	$L__BB1_25;
	shl.b32 	%r79, %r99, 2;
	add.s32 	%r81, %r58, %r79;
	ld.shared.f32 	%f126, [%r81];
	add.f32 	%f127, %f168, %f126;
	ld.shared.f32 	%f128, [%r81+4];
	add.f32 	%f129, %f127, %f128;
	ld.shared.f32 	%f130, [%r81+8];
	add.f32 	%f131, %f129, %f130;
	ld.shared.f32 	%f132, [%r81+12];
	add.f32 	%f133, %f131, %f132;
	ld.shared.f32 	%f134, [%r81+16];
	add.f32 	%f135, %f133, %f134;
	ld.shared.f32 	%f136, [%r81+20];
	add.f32 	%f137, %f135, %f136;
	ld.shared.f32 	%f138, [%r81+24];
	add.f32 	%f139, %f137, %f138;
	ld.shared.f32 	%f140, [%r81+28];
	add.f32 	%f168, %f139, %f140;
	add.s32 	%r99, %r99, 8;
$L__BB1_25:
	setp.eq.s32 	%p18, %r41, 0;
	@%p18 bra 	$L__BB1_31;
	and.b32  	%r44, %r32, 3;
	setp.lt.u32 	%p19, %r41, 4;
	@%p19 bra 	$L__BB1_28;
	shl.b32 	%r82, %r99, 2;
	add.s32 	%r84, %r58, %r82;
	ld.shared.f32 	%f142, [%r84];
	add.f32 	%f143, %f168, %f142;
	ld.shared.f32 	%f144, [%r84+4];
	add.f32 	%f145, %f143, %f144;
	ld.shared.f32 	%f146, [%r84+8];
	add.f32 	%f147, %f145, %f146;
	ld.shared.f32 	%f148, [%r84+12];
	add.f32 	%f168, %f147, %f148;
	add.s32 	%r99, %r99, 4;
$L__BB1_28:
	setp.eq.s32 	%p20, %r44, 0;
	@%p20 bra 	$L__BB1_31;
	shl.b32 	%r85, %r99, 2;
	add.s32 	%r102, %r58, %r85;
	neg.s32 	%r101, %r44;
$L__BB1_30:
	.pragma "nounroll";
	ld.shared.f32 	%f149, [%r102];
	add.f32 	%f168, %f168, %f149;
	add.s32 	%r102, %r102, 4;
	add.s32 	%r101, %r101, 1;
	setp.ne.s32 	%p21, %r101, 0;
	@%p21 bra 	$L__BB1_30;
$L__BB1_31:
	cvta.to.global.u64 	%rd6, %rd3;
	mul.wide.u32 	%rd7, %r1, 4;
	add.s64 	%rd8, %rd6, %rd7;
	st.global.f32 	[%rd8], %f168;
$L__BB1_32:
	ret;

}
	// .globl	_Z18KeReduceSumShufflePfiS_i
.visible .entry _Z18KeReduceSumShufflePfiS_i(
	.param .u64 .ptr .align 1 _Z18KeReduceSumShufflePfiS_i_param_0,
	.param .u32 _Z18KeReduceSumShufflePfiS_i_param_1,
	.param .u64 .ptr .align 1 _Z18KeReduceSumShufflePfiS_i_param_2,
	.param .u32 _Z18KeReduceSumShufflePfiS_i_param_3
)
{
	.reg .pred 	%p<15>;
	.reg .b32 	%r<42>;
	.reg .b32 	%f<31>;
	.reg .b64 	%rd<9>;

	ld.param.u64 	%rd2, [_Z18KeReduceSumShufflePfiS_i_param_0];
	ld.param.u32 	%r8, [_Z18KeReduceSumShufflePfiS_i_param_1];
	ld.param.u64 	%rd3, [_Z18KeReduceSumShufflePfiS_i_param_2];
	ld.param.u32 	%r9, [_Z18KeReduceSumShufflePfiS_i_param_3];
	mov.u32 	%r1, %ctaid.x;
	mul.lo.s32 	%r10, %r9, %r1;
	mov.u32 	%r2, %tid.x;
	add.s32 	%r41, %r10, %r2;
	add.s32 	%r11, %r10, %r9;
	min.u32 	%r4, %r11, %r8;
	mov.u32 	%r5, %ntid.x;
	setp.ge.s32 	%p1, %r41, %r4;
	@%p1 bra 	$L__BB2_7;
	cvta.to.global.u64 	%rd1, %rd2;
	mov.f32 	%f29, 0f00000000;
$L__BB2_2:
	mul.wide.s32 	%rd4, %r41, 4;
	add.s64 	%rd5, %rd1, %rd4;
	ld.global.f32 	%f6, [%rd5];
	add.f32 	%f29, %f29, %f6;
	add.s32 	%r41, %r41, %r5;
	setp.lt.s32 	%p2, %r41, %r4;
	@%p2 bra 	$L__BB2_2;
	mov.b32 	%r12, %f29;
	shfl.sync.bfly.b32	%r13|%p3, %r12, 16, 31, -1;
	mov.b32 	%f7, %r13;
	add.f32 	%f8, %f29, %f7;
	mov.b32 	%r14, %f8;
	shfl.sync.bfly.b32	%r15|%p4, %r14, 8, 31, -1;
	mov.b32 	%f9, %r15;
	add.f32 	%f10, %f8, %f9;
	mov.b32 	%r16, %f10;
	shfl.sync.bfly.b32	%r17|%p5, %r16, 4, 31, -1;
	mov.b32 	%f11, %r17;
	add.f32 	%f12, %f10, %f11;
	mov.b32 	%r18, %f12;
	shfl.sync.bfly.b32	%r19|%p6, %r18, 2, 31, -1;
	mov.b32 	%f13, %r19;
	add.f32 	%f14, %f12, %f13;
	mov.b32 	%r20, %f14;
	shfl.sync.bfly.b32	%r21|%p7, %r20, 1, 31, -1;
	mov.b32 	%f15, %r21;
	add.f32 	%f16, %f14, %f15;
	shr.u32 	%r22, %r2, 3;
	and.b32  	%r23, %r22, 124;
	mov.u32 	%r24, warp_res;
	add.s32 	%r25, %r24, %r23;
	st.shared.f32 	[%r25], %f16;
	bar.sync 	0;
	setp.gt.u32 	%p8, %r2, 31;
	@%p8 bra 	$L__BB2_7;
	add.s32 	%r26, %r5, 31;
	shr.u32 	%r27, %r26, 5;
	setp.ge.u32 	%p9, %r2, %r27;
	mov.f32 	%f30, 0f00000000;
	@%p9 bra 	$L__BB2_6;
	shl.b32 	%r28, %r2, 2;
	add.s32 	%r30, %r24, %r28;
	ld.shared.f32 	%f18, [%r30];
	add.f32 	%f30, %f18, 0f00000000;
$L__BB2_6:
	mov.b32 	%r31, %f30;
	shfl.sync.bfly.b32	%r32|%p10, %r31, 16, 31, -1;
	mov.b32 	%f19, %r32;
	add.f32 	%f20, %f30, %f19;
	mov.b32 	%r33, %f20;
	shfl.sync.bfly.b32	%r34|%p11, %r33, 8, 31, -1;
	mov.b32 	%f21, %r34;
	add.f32 	%f22, %f20, %f21;
	mov.b32 	%r35, %f22;
	shfl.sync.bfly.b32	%r36|%p12, %r35, 4, 31, -1;
	mov.b32 	%f23, %r36;
	add.f32 	%f24, %f22, %f23;
	mov.b32 	%r37, %f24;
	shfl.sync.bfly.b32	%r38|%p13, %r37, 2, 31, -1;
	mov.b32 	%f25, %r38;
	add.f32 	%f26, %f24, %f25;
	mov.b32 	%r39, %f26;
	shfl.sync.bfly.b32	%r40|%p14, %r39, 1, 31, -1;
	mov.b32 	%f27, %r40;
	add.f32 	%f28, %f26, %f27;
	cvta.to.global.u64 	%rd6, %rd3;
	mul.wide.u32 	%rd7, %r1, 4;
	add.s64 	%rd8, %rd6, %rd7;
	st.global.f32 	[%rd8], %f28;
$L__BB2_7:
	ret;

}
	// .globl	_Z13KeReduceSumCgPfiS_iS_
.visible .entry _Z13KeReduceSumCgPfiS_iS_(
	.param .u64 .ptr .align 1 _Z13KeReduceSumCgPfiS_iS__param_0,
	.param .u32 _Z13KeReduceSumCgPfiS_iS__param_1,
	.param .u64 .ptr .align 1 _Z13KeReduceSumCgPfiS_iS__param_2,
	.param .u32 _Z13KeReduceSumCgPfiS_iS__param_3,
	.param .u64 .ptr .align 1 _Z13KeReduceSumCgPfiS_iS__param_4
)
{
	.reg .pred 	%p<34>;
	.reg .b32 	%r<101>;
	.reg .b32 	%f<123>;
	.reg .b64 	%rd<34>;

	ld.param.u64 	%rd12, [_Z13KeReduceSumCgPfiS_iS__param_0];
	ld.param.u32 	%r27, [_Z13KeReduceSumCgPfiS_iS__param_1];
	ld.param.u64 	%rd14, [_Z13KeReduceSumCgPfiS_iS__param_2];
	ld.param.u32 	%r28, [_Z13KeReduceSumCgPfiS_iS__param_3];
	ld.param.u64 	%rd13, [_Z13KeReduceSumCgPfiS_iS__param_4];
	cvta.to.global.u64 	%rd1, %rd14;
	mov.u32 	%r1, %ctaid.x;
	mul.lo.s32 	%r29, %r28, %r1;
	mov.u32 	%r100, %tid.x;
	add.s32 	%r94, %r29, %r100;
	add.s32 	%r30, %r29, %r28;
	min.u32 	%r4, %r30, %r27;
	mov.u32 	%r5, %ntid.x;
	setp.ge.s32 	%p1, %r94, %r4;
	@%p1 bra 	$L__BB3_27;
	cvta.to.global.u64 	%rd2, %rd12;
	mov.f32 	%f112, 0f00000000;
$L__BB3_2:
	mul.wide.s32 	%rd15, %r94, 4;
	add.s64 	%rd16, %rd2, %rd15;
	ld.global.f32 	%f19, [%rd16];
	add.f32 	%f112, %f112, %f19;
	add.s32 	%r94, %r94, %r5;
	setp.lt.s32 	%p2, %r94, %r4;
	@%p2 bra 	$L__BB3_2;
	mov.b32 	%r31, %f112;
	shfl.sync.bfly.b32	%r32|%p3, %r31, 16, 31, -1;
	mov.b32 	%f20, %r32;
	add.f32 	%f21, %f112, %f20;
	mov.b32 	%r33, %f21;
	shfl.sync.bfly.b32	%r34|%p4, %r33, 8, 31, -1;
	mov.b32 	%f22, %r34;
	add.f32 	%f23, %f21, %f22;
	mov.b32 	%r35, %f23;
	shfl.sync.bfly.b32	%r36|%p5, %r35, 4, 31, -1;
	mov.b32 	%f24, %r36;
	add.f32 	%f25, %f23, %f24;
	mov.b32 	%r37, %f25;
	shfl.sync.bfly.b32	%r38|%p6, %r37, 2, 31, -1;
	mov.b32 	%f26, %r38;
	add.f32 	%f27, %f25, %f26;
	mov.b32 	%r39, %f27;
	shfl.sync.bfly.b32	%r40|%p7, %r39, 1, 31, -1;
	mov.b32 	%f28, %r40;
	add.f32 	%f29, %f27, %f28;
	shr.u32 	%r41, %r100, 3;
	and.b32  	%r42, %r41, 124;
	mov.u32 	%r43, warp_res;
	add.s32 	%r44, %r43, %r42;
	st.shared.f32 	[%r44], %f29;
	bar.sync 	0;
	setp.gt.u32 	%p8, %r100, 31;
	@%p8 bra 	$L__BB3_7;
	add.s32 	%r45, %r5, 31;
	shr.u32 	%r46, %r45, 5;
	setp.ge.u32 	%p9, %r100, %r46;
	mov.f32 	%f113, 0f00000000;
	@%p9 bra 	$L__BB3_6;
	shl.b32 	%r47, %r100, 2;
	add.s32 	%r49, %r43, %r47;
	ld.shared.f32 	%f31, [%r49];
	add.f32 	%f113, %f31, 0f00000000;
$L__BB3_6:
	mov.b32 	%r50, %f113;
	shfl.sync.bfly.b32	%r51|%p10, %r50, 16, 31, -1;
	mov.b32 	%f32, %r51;
	add.f32 	%f33, %f113, %f32;
	mov.b32 	%r52, %f33;
	shfl.sync.bfly.b32	%r53|%p11, %r52, 8, 31, -1;
	mov.b32 	%f34, %r53;
	add.f32 	%f35, %f33, %f34;
	mov.b32 	%r54, %f35;
	shfl.sync.bfly.b32	%r55|%p12, %r54, 4, 31, -1;
	mov.b32 	%f36, %r55;
	add.f32 	%f37, %f35, %f36;
	mov.b32 	%r56, %f37;
	shfl.sync.bfly.b32	%r57|%p13, %r56, 2, 31, -1;
	mov.b32 	%f38, %r57;
	add.f32 	%f39, %f37, %f38;
	mov.b32 	%r58, %f39;
	shfl.sync.bfly.b32	%r59|%p14, %r58, 1, 31, -1;
	mov.b32 	%f40, %r59;
	add.f32 	%f41, %f39, %f40;
	mul.wide.u32 	%rd17, %r1, 4;
	add.s64 	%rd18, %rd1, %rd17;
	st.global.f32 	[%rd18], %f41;
$L__BB3_7:
	// begin inline asm
	mov.u32 %r60, %envreg2;
	// end inline asm
	cvt.u64.u32 	%rd19, %r60;
	// begin inline asm
	mov.u32 %r61, %envreg1;
	// end inline asm
	cvt.u64.u32 	%rd20, %r61;
	shl.b64 	%rd21, %rd20, 32;
	or.b64  	%rd3, %rd21, %rd19;
	setp.ne.s64 	%p15, %rd3, 0;
	@%p15 bra 	$L__BB3_9;
	// begin inline asm
	trap;
	// end inline asm
$L__BB3_9:
	barrier.sync 	0;
	mov.u32 	%r62, %tid.y;
	add.s32 	%r63, %r100, %r62;
	mov.u32 	%r64, %tid.z;
	or.b32  	%r65, %r63, %r64;
	setp.ne.s32 	%p16, %r65, 0;
	@%p16 bra 	$L__BB3_12;
	add.s64 	%rd22, %rd3, 4;
	mov.u32 	%r68, %nctaid.x;
	mov.u32 	%r69, %nctaid.y;
	mul.lo.s32 	%r70, %r68, %r69;
	mov.u32 	%r71, %nctaid.z;
	mul.lo.s32 	%r72, %r70, %r71;
	mov.u32 	%r73, %ctaid.y;
	add.s32 	%r74, %r1, %r73;
	mov.u32 	%r75, %ctaid.z;
	neg.s32 	%r76, %r75;
	setp.eq.s32 	%p17, %r74, %r76;
	sub.s32 	%r77, -2147483647, %r72;
	selp.b32 	%r67, %r77, 1, %p17;
	// begin inline asm
	atom.add.release.gpu.u32 %r66,[%rd22],%r67;
	// end inline asm
$L__BB3_11:
	// begin inline asm
	ld.acquire.gpu.u32 %r78,[%rd22];
	// end inline asm
	xor.b32  	%r79, %r78, %r66;
	setp.gt.s32 	%p18, %r79, -1;
	@%p18 bra 	$L__BB3_11;
$L__BB3_12:
	setp.gt.u32 	%p19, %r100, 31;
	barrier.sync 	0;
	@%p19 bra 	$L__BB3_27;
	mov.u32 	%r9, %nctaid.x;
	setp.ge.u32 	%p20, %r100, %r9;
	mov.f32 	%f122, 0f00000000;
	@%p20 bra 	$L__BB3_26;
	not.b32 	%r80, %r100;
	add.s32 	%r81, %r9, %r80;
	shr.u32 	%r82, %r81, 5;
	add.s32 	%r10, %r82, 1;
	and.b32  	%r11, %r10, 15;
	setp.lt.u32 	%p21, %r81, 480;
	mov.f32 	%f122, 0f00000000;
	@%p21 bra 	$L__BB3_17;
	and.b32  	%r83, %r10, 268435440;
	neg.s32 	%r99, %r83;
	mul.wide.u32 	%rd24, %r100, 4;
	add.s64 	%rd25, %rd24, %rd1;
	add.s64 	%rd33, %rd25, 1024;
	mov.f32 	%f122, 0f00000000;
$L__BB3_16:
	.pragma "nounroll";
	ld.global.f32 	%f46, [%rd33+-1024];
	add.f32 	%f47, %f122, %f46;
	ld.global.f32 	%f48, [%rd33+-896];
	add.f32 	%f49, %f47, %f48;
	ld.global.f32 	%f50, [%rd33+-768];
	add.f32 	%f51, %f49, %f50;
	ld.global.f32 	%f52, [%rd33+-640];
	add.f32 	%f53, %f51, %f52;
	ld.global.f32 	%f54, [%rd33+-512];
	add.f32 	%f55, %f53, %f54;
	ld.global.f32 	%f56, [%rd33+-384];
	add.f32 	%f57, %f55, %f56;
	ld.global.f32 	%f58, [%rd33+-256];
	add.f32 	%f59, %f57, %f58;
	ld.global.f32 	%f60, [%rd33+-128];
	add.f32 	%f61, %f59, %f60;
	ld.global.f32 	%f62, [%rd33];
	add.f32 	%f63, %f61, %f62;
	ld.global.f32 	%f64, [%rd33+128];
	add.f32 	%f65, %f63, %f64;
	ld.global.f32 	%f66, [%rd33+256];
	add.f32 	%f67, %f65, %f66;
	ld.global.f32 	%f68, [%rd33+384];
	add.f32 	%f69, %f67, %f68;
	ld.global.f32 	%f70, [%rd33+512];
	add.f32 	%f71, %f69, %f70;
	ld.global.f32 	%f72, [%rd33+640];
	add.f32 	%f73, %f71, %f72;
	ld.global.f32 	%f74, [%rd33+768];
	add.f32 	%f75, %f73, %f74;
	ld.global.f32 	%f76, [%rd33+896];
	add.f32 	%f122, %f75, %f76;
	add.s32 	%r100, %r100, 512;
	add.s32 	%r99, %r99, 16;
	add.s64 	%rd33, %rd33, 2048;
	setp.eq.s32 	%p22, %r99, 0;
	@%p22 bra 	$L__BB3_17;
	bra.uni 	$L__BB3_16;
$L__BB3_17:
	setp.eq.s32 	%p23, %r11, 0;
	@%p23 bra 	$L__BB3_26;
	and.b32  	%r14, %r10, 7;
	setp.lt.u32 	%p24, %r11, 8;
	@%p24 bra 	$L__BB3_20;
	mul.wide.u32 	%rd26, %r100, 4;
	add.s64 	%rd27, %rd1, %rd26;
	ld.global.f32 	%f78, [%rd27];
	add.f32 	%f79, %f122, %f78;
	ld.global.f32 	%f80, [%rd27+128];
	add.f32 	%f81, %f79, %f80;
	ld.global.f32 	%f82, [%rd27+256];
	add.f32 	%f83, %f81, %f82;
	ld.global.f32 	%f84, [%rd27+384];
	add.f32 	%f85, %f83, %f84;
	ld.global.f32 	%f86, [%rd27+512];
	add.f32 	%f87, %f85, %f86;
	ld.global.f32 	%f88, [%rd27+640];
	add.f32 	%f89, %f87, %f88;
	ld.global.f32 	%f90, [%rd27+768];
	add.f32 	%f91, %f89, %f90;
	ld.global.f32 	%f92, [%rd27+896];
	add.f32 	%f122, %f91, %f92;
	add.s32 	%r100, %r100, 256;
$L__BB3_20:
	setp.eq.s32 	%p25, %r14, 0;
	@%p25 bra 	$L__BB3_26;
	and.b32  	%r17, %r10, 3;
	setp.lt.u32 	%p26, %r14, 4;
	@%p26 bra 	$L__BB3_23;
	mul.wide.u32 	%rd28, %r100, 4;
	add.s64 	%rd29, %rd1, %rd28;
	ld.global.f32 	%f94, [%rd29];
	add.f32 	%f95, %f122, %f94;
	ld.global.f32 	%f96, [%rd29+128];
	add.f32 	%f97, %f95, %f96;
	ld.global.f32 	%f98, [%rd29+256];
	add.f32 	%f99, %f97, %f98;
	ld.global.f32 	%f100, [%rd29+384];
	add.f32 	%f122, %f99, %f100;
	add.s32 	%r100, %r100, 128;
$L__BB3_23:
	setp.eq.s32 	%p27, %r17, 0;
	@%p27 bra 	$L__BB3_26;
	mul.wide.u32 	%rd30, %r100, 4;
	add.s64 	%rd32, %rd1, %rd30;
	neg.s32 	%r98, %r17;
$L__BB3_25:
	.pragma "nounroll";
	ld.global.f32 	%f101, [%rd32];
	add.f32 	%f122, %f122, %f101;
	add.s64 	%rd32, %rd32, 128;
	add.s32 	%r98, %r98, 1;
	setp.eq.s32 	%p28, %r98, 0;
	@%p28 bra 	$L__BB3_26;
	bra.uni 	$L__BB3_25;
$L__BB3_26:
	mov.b32 	%r84, %f122;
	shfl.sync.bfly.b32	%r85|%p29, %r84, 16, 31, -1;
	mov.b32 	%f102, %r85;
	add.f32 	%f103, %f122, %f102;
	mov.b32 	%r86, %f103;
	shfl.sync.bfly.b32	%r87|%p30, %r86, 8, 31, -1;
	mov.b32 	%f104, %r87;
	add.f32 	%f105, %f103, %f104;
	mov.b32 	%r88, %f105;
	shfl.sync.bfly.b32	%r89|%p31, %r88, 4, 31, -1;
	mov.b32 	%f106, %r89;
	add.f32 	%f107, %f105, %f106;
	mov.b32 	%r90, %f107;
	shfl.sync.bfly.b32	%r91|%p32, %r90, 2, 31, -1;
	mov.b32 	%f108, %r91;
	add.f32 	%f109, %f107, %f108;
	mov.b32 	%r92, %f109;
	shfl.sync.bfly.b32	%r93|%p33, %r92, 1, 31, -1;
	mov.b32 	%f110, %r93;
	add.f32 	%f111, %f109, %f110;
	cvta.to.global.u64 	%rd31, %rd13;
	st.global.f32 	[%rd31], %f111;
$L__BB3_27:
	ret;

}


// ===== COMPILED SASS (sm_100) =====

	.target	sm_100

	.elftype	@"ET_EXEC"


//--------------------- .note.nv.tkinfo           --------------------------
	.section	.note.nv.tkinfo,"",@"SHT_NOTE"
	.sectionflags	@"SHF_NOTE_NV_TKINFO"
	.tkinfo
        /*0018*/ 	.word	0x00000002
        /*0030*/ 	.string	""
        /*0030*/ 	.string	"ptxas"
        /*0030*/ 	.string	"Cuda compilation tools, release 13.0, V13.0.88"
        /*0030*/ 	.string	"Build cuda_13.0.r13.0/compiler.36424714_0"
        /*0030*/ 	.string	"-arch sm_100 -m 64 "



//--------------------- .note.nv.cuinfo           --------------------------
	.section	.note.nv.cuinfo,"",@"SHT_NOTE"
	.sectionflags	@"SHF_NOTE_NV_CUINFO"
        /*0018*/ 	.short	0x0002
        /*001a*/ 	.short	0x0064
        /*001c*/ 	.short	0x0082
	.zero		2


//--------------------- .nv.info                  --------------------------
	.section	.nv.info,"",@"SHT_CUDA_INFO"
	.align	4


	//----- nvinfo : EIATTR_REGCOUNT
	.align		4
        /*0000*/ 	.byte	0x04, 0x2f
        /*0002*/ 	.short	(.L_1 - .L_0)
	.align		4
.L_0:
        /*0004*/ 	.word	index@(_Z5KeSumPfiS_)
        /*0008*/ 	.word	0x0000001f


	//----- nvinfo : EIATTR_FRAME_SIZE
	.align		4
.L_1:
        /*000c*/ 	.byte	0x04, 0x11
        /*000e*/ 	.short	(.L_3 - .L_2)
	.align		4
.L_2:
        /*0010*/ 	.word	index@(_Z5KeSumPfiS_)
        /*0014*/ 	.word	0x00000000


	//----- nvinfo : EIATTR_REGCOUNT
	.align		4
.L_3:
        /*0018*/ 	.byte	0x04, 0x2f
        /*001a*/ 	.short	(.L_5 - .L_4)
	.align		4
.L_4:
        /*001c*/ 	.word	index@(_Z17KeReduceSumSimplePfiS_i)
        /*0020*/ 	.word	0x0000001a


	//----- nvinfo : EIATTR_FRAME_SIZE
	.align		4
.L_5:
        /*0024*/ 	.byte	0x04, 0x11
        /*0026*/ 	.short	(.L_7 - .L_6)
	.align		4
.L_6:
        /*0028*/ 	.word	index@(_Z17KeReduceSumSimplePfiS_i)
        /*002c*/ 	.word	0x00000000


	//----- nvinfo : EIATTR_REGCOUNT
	.align		4
.L_7:
        /*0030*/ 	.byte	0x04, 0x2f
        /*0032*/ 	.short	(.L_9 - .L_8)
	.align		4
.L_8:
        /*0034*/ 	.word	index@(_Z18KeReduceSumShufflePfiS_i)
        /*0038*/ 	.word	0x0000000c


	//----- nvinfo : EIATTR_FRAME_SIZE
	.align		4
.L_9:
        /*003c*/ 	.byte	0x04, 0x11
        /*003e*/ 	.short	(.L_11 - .L_10)
	.align		4
.L_10:
        /*0040*/ 	.word	index@(_Z18KeReduceSumShufflePfiS_i)
        /*0044*/ 	.word	0x00000000


	//----- nvinfo : EIATTR_REGCOUNT
	.align		4
.L_11:
        /*0048*/ 	.byte	0x04, 0x2f
        /*004a*/ 	.short	(.L_13 - .L_12)
	.align		4
.L_12:
        /*004c*/ 	.word	index@(_Z13KeReduceSumCgPfiS_iS_)
        /*0050*/ 	.word	0x0000001e


	//----- nvinfo : EIATTR_FRAME_SIZE
	.align		4
.L_13:
        /*0054*/ 	.byte	0x04, 0x11
        /*0056*/ 	.short	(.L_15 - .L_14)
	.align		4
.L_14:
        /*0058*/ 	.word	index@(_Z13KeReduceSumCgPfiS_iS_)
        /*005c*/ 	.word	0x00000000


	//----- nvinfo : EIATTR_MIN_STACK_SIZE
	.align		4
.L_15:
        /*0060*/ 	.byte	0x04, 0x12
        /*0062*/ 	.short	(.L_17 - .L_16)
	.align		4
.L_16:
        /*0064*/ 	.word	index@(_Z13KeReduceSumCgPfiS_iS_)
        /*0068*/ 	.word	0x00000000


	//----- nvinfo : EIATTR_MIN_STACK_SIZE
	.align		4
.L_17:
        /*006c*/ 	.byte	0x04, 0x12
        /*006e*/ 	.short	(.L_19 - .L_18)
	.align		4
.L_18:
        /*0070*/ 	.word	index@(_Z18KeReduceSumShufflePfiS_i)
        /*0074*/ 	.word	0x00000000


	//----- nvinfo : EIATTR_MIN_STACK_SIZE
	.align		4
.L_19:
        /*0078*/ 	.byte	0x04, 0x12
        /*007a*/ 	.short	(.L_21 - .L_20)
	.align		4
.L_20:
        /*007c*/ 	.word	index@(_Z17KeReduceSumSimplePfiS_i)
        /*0080*/ 	.word	0x00000000


	//----- nvinfo : EIATTR_MIN_STACK_SIZE
	.align		4
.L_21:
        /*0084*/ 	.byte	0x04, 0x12
        /*0086*/ 	.short	(.L_23 - .L_22)
	.align		4
.L_22:
        /*0088*/ 	.word	index@(_Z5KeSumPfiS_)
        /*008c*/ 	.word	0x00000000
.L_23:


//--------------------- .nv.compat                --------------------------
	.section	.nv.compat,"",@"SHT_CUDA_COMPAT_INFO"
	.align	4
        /*0000*/ 	.byte	0x02, 0x09, 0x00, 0x00, 0x02, 0x02, 0x01, 0x00, 0x02, 0x05, 0x05, 0x00, 0x03, 0x07, 0x01, 0x01
        /*0010*/ 	.byte	0x02, 0x03, 0x00, 0x00, 0x02, 0x06, 0x01, 0x00, 0x04, 0x0b, 0x08, 0x00, 0x09, 0x00, 0x00, 0x00
        /*0020*/ 	.byte	0x00, 0x00, 0x00, 0x00


//--------------------- .nv.info._Z13KeReduceSumCgPfiS_iS_ --------------------------
	.section	.nv.info._Z13KeReduceSumCgPfiS_iS_,"",@"SHT_CUDA_INFO"
	.sectionflags	@""
	.align	4


	//----- nvinfo : EIATTR_CUDA_API_VERSION
	.align		4
        /*0000*/ 	.byte	0x04, 0x37
        /*0002*/ 	.short	(.L_25 - .L_24)
.L_24:
        /*0004*/ 	.word	0x00000082


	//----- nvinfo : EIATTR_KPARAM_INFO
	.align		4
.L_25:
        /*0008*/ 	.byte	0x04, 0x17
        /*000a*/ 	.short	(.L_27 - .L_26)
.L_26:
        /*000c*/ 	.word	0x00000000
        /*0010*/ 	.short	0x0004
        /*0012*/ 	.short	0x0020
        /*0014*/ 	.byte	0x00, 0xf5, 0x21, 0x00


	//----- nvinfo : EIATTR_KPARAM_INFO
	.align		4
.L_27:
        /*0018*/ 	.byte	0x04, 0x17
        /*001a*/ 	.short	(.L_29 - .L_28)
.L_28:
        /*001c*/ 	.word	0x00000000
        /*0020*/ 	.short	0x0003
        /*0022*/ 	.short	0x0018
        /*0024*/ 	.byte	0x00, 0xf0, 0x11, 0x00


	//----- nvinfo : EIATTR_KPARAM_INFO
	.align		4
.L_29:
        /*0028*/ 	.byte	0x04, 0x17
        /*002a*/ 	.short	(.L_31 - .L_30)
.L_30:
        /*002c*/ 	.word	0x00000000
        /*0030*/ 	.short	0x0002
        /*0032*/ 	.short	0x0010
        /*0034*/ 	.byte	0x00, 0xf5, 0x21, 0x00


	//----- nvinfo : EIATTR_KPARAM_INFO
	.align		4
.L_31:
        /*0038*/ 	.byte	0x04, 0x17
        /*003a*/ 	.short	(.L_33 - .L_32)
.L_32:
        /*003c*/ 	.word	0x00000000
        /*0040*/ 	.short	0x0001
        /*0042*/ 	.short	0x0008
        /*0044*/ 	.byte	0x00, 0xf0, 0x11, 0x00


	//----- nvinfo : EIATTR_KPARAM_INFO
	.align		4
.L_33:
        /*0048*/ 	.byte	0x04, 0x17
        /*004a*/ 	.short	(.L_35 - .L_34)
.L_34:
        /*004c*/ 	.word	0x00000000
        /*0050*/ 	.short	0x0000
        /*0052*/ 	.short	0x0000
        /*0054*/ 	.byte	0x00, 0xf5, 0x21, 0x00


	//----- nvinfo : EIATTR_SPARSE_MMA_MASK
	.align		4
.L_35:
        /*0058*/ 	.byte	0x03, 0x50
        /*005a*/ 	.short	0x0000


	//----- nvinfo : EIATTR_MAXREG_COUNT
	.align		4
        /*005c*/ 	.byte	0x03, 0x1b
        /*005e*/ 	.short	0x00ff


	//----- nvinfo : EIATTR_NUM_BARRIERS
	.align		4
        /*0060*/ 	.byte	0x02, 0x4c
        /*0062*/ 	.byte	0x01
	.zero		1


	//----- nvinfo : EIATTR_MERCURY_ISA_VERSION
	.align		4
        /*0064*/ 	.byte	0x03, 0x5f
        /*0066*/ 	.short	0x0101


	//----- nvinfo : EIATTR_INT_WARP_WIDE_INSTR_OFFSETS
	.align		4
        /*0068*/ 	.byte	0x04, 0x31
        /*006a*/ 	.short	(.L_37 - .L_36)


	//   ....[0]....
.L_36:
        /*006c*/ 	.word	0x000005b0


	//   ....[1]....
        /*0070*/ 	.word	0x000006f0


	//----- nvinfo : EIATTR_COOP_GROUP_MASK_REGIDS
	.align		4
.L_37:
        /*0074*/ 	.byte	0x04, 0x29
        /*0076*/ 	.short	(.L_39 - .L_38)


	//   ....[0]....
.L_38:
        /*0078*/ 	.word	0xffffffff


	//   ....[1]....
        /*007c*/ 	.word	0xffffffff


	//   ....[2]....
        /*0080*/ 	.word	0xffffffff


	//   ....[3]....
        /*0084*/ 	.word	0xffffffff


	//   ....[4]....
        /*0088*/ 	.word	0xffffffff


	//   ....[5]....
        /*008c*/ 	.word	0xffffffff


	//   ....[6]....
        /*0090*/ 	.word	0xffffffff


	//   ....[7]....
        /*0094*/ 	.word	0xffffffff


	//   ....[8]....
        /*0098*/ 	.word	0xffffffff


	//   ....[9]....
        /*009c*/ 	.word	0xffffffff


	//   ....[10]....
        /*00a0*/ 	.word	0xffffffff


	//   ....[11]....
        /*00a4*/ 	.word	0xffffffff


	//   ....[12]....
        /*00a8*/ 	.word	0xffffffff


	//   ....[13]....
        /*00ac*/ 	.word	0xffffffff


	//   ....[14]....
        /*00b0*/ 	.word	0xffffffff


	//   ....[15]....
        /*00b4*/ 	.word	0xffffffff


	//   ....[16]....
        /*00b8*/ 	.word	0xffffffff


	//   ....[17]....
        /*00bc*/ 	.word	0x05000009


	//   ....[18]....
        /*00c0*/ 	.word	0x05000009


	//   ....[19]....
        /*00c4*/ 	.word	0x05000009


	//   ....[20]....
        /*00c8*/ 	.word	0x05000009


	//   ....[21]....
        /*00cc*/ 	.word	0x05000009


	//   ....[22]....
        /*00d0*/ 	.word	0x05000009


	//   ....[23]....
        /*00d4*/ 	.word	0x05000009


	//   ....[24]....
        /*00d8*/ 	.word	0x05000009


	//   ....[25]....
        /*00dc*/ 	.word	0x05000009


	//   ....[26]....
        /*00e0*/ 	.word	0x05000009


	//   ....[27]....
        /*00e4*/ 	.word	0x05000009


	//   ....[28]....
        /*00e8*/ 	.word	0x05000009


	//----- nvinfo : EIATTR_COOP_GROUP_INSTR_OFFSETS
	.align		4
.L_39:
        /*00ec*/ 	.byte	0x04, 0x28
        /*00ee*/ 	.short	(.L_41 - .L_40)


	//   ....[0]....
.L_40:
        /*00f0*/ 	.word	0x00000170


	//   ....[1]....
        /*00f4*/ 	.word	0x00000200


	//   ....[2]....
        /*00f8*/ 	.word	0x00000220


	//   ....[3]....
        /*00fc*/ 	.word	0x00000240


	//   ....[4]....
        /*0100*/ 	.word	0x00000260


	//   ....[5]....
        /*0104*/ 	.word	0x00000340


	//   ....[6]....
        /*0108*/ 	.word	0x00000360


	//   ....[7]....
        /*010c*/ 	.word	0x00000380


	//   ....[8]....
        /*0110*/ 	.word	0x000003a0


	//   ....[9]....
        /*0114*/ 	.word	0x000003c0


	//   ....[10]....
        /*0118*/ 	.word	0x000004e0


	//   ....[11]....
        /*011c*/ 	.word	0x000007a0


	//   ....[12]....
        /*0120*/ 	.word	0x00000f20


	//   ....[13]....
        /*0124*/ 	.word	0x00000f40


	//   ....[14]....
        /*0128*/ 	.word	0x00000f60


	//   ....[15]....
        /*012c*/ 	.word	0x00000f80


	//   ....[16]....
        /*0130*/ 	.word	0x00000fa0


	//   ....[17]....
        /*0134*/ 	.word	0x00001030


	//   ....[18]....
        /*0138*/ 	.word	0x000010a0


	//   ....[19]....
        /*013c*/ 	.word	0x00001110


	//   ....[20]....
        /*0140*/ 	.word	0x00001180


	//   ....[21]....
        /*0144*/ 	.word	0x000011f0


	//   ....[22]....
        /*0148*/ 	.word	0x00001290


	//   ....[23]....
        /*014c*/ 	.word	0x00001350


	//   ....[24]....
        /*0150*/ 	.word	0x00001400


	//   ....[25]....
        /*0154*/ 	.word	0x00001490


	//   ....[26]....
        /*0158*/ 	.word	0x00001500


	//   ....[27]....
        /*015c*/ 	.word	0x00001570


	//   ....[28]....
        /*0160*/ 	.word	0x000015e0


	//----- nvinfo : EIATTR_VRC_CTA_INIT_COUNT
	.align		4
.L_41:
        /*0164*/ 	.byte	0x02, 0x4a
	.zero		1
	.zero		1


	//----- nvinfo : EIATTR_EXIT_INSTR_OFFSETS
	.align		4
        /*0168*/ 	.byte	0x04, 0x1c
        /*016a*/ 	.short	(.L_43 - .L_42)


	//   ....[0]....
.L_42:
        /*016c*/ 	.word	0x000000a0


	//   ....[1]....
        /*0170*/ 	.word	0x000007b0


	//   ....[2]....
        /*0174*/ 	.word	0x00000fe0


	//----- nvinfo : EIATTR_CRS_STACK_SIZE
	.align		4
.L_43:
        /*0178*/ 	.byte	0x04, 0x1e
        /*017a*/ 	.short	(.L_45 - .L_44)
.L_44:
        /*017c*/ 	.word	0x00000000


	//----- nvinfo : EIATTR_CBANK_PARAM_SIZE
	.align		4
.L_45:
        /*0180*/ 	.byte	0x03, 0x19
        /*0182*/ 	.short	0x0028


	//----- nvinfo : EIATTR_PARAM_CBANK
	.align		4
        /*0184*/ 	.byte	0x04, 0x0a
        /*0186*/ 	.short	(.L_47 - .L_46)
	.align		4
.L_46:
        /*0188*/ 	.word	index@(.nv.constant0._Z13KeReduceSumCgPfiS_iS_)
        /*018c*/ 	.short	0x0380
        /*018e*/ 	.short	0x0028


	//----- nvinfo : EIATTR_SW_WAR
	.align		4
.L_47:
        /*0190*/ 	.byte	0x04, 0x36
        /*0192*/ 	.short	(.L_49 - .L_48)
.L_48:
        /*0194*/ 	.word	0x00000008
.L_49:


//--------------------- .nv.info._Z18KeReduceSumShufflePfiS_i --------------------------
	.section	.nv.info._Z18KeReduceSumShufflePfiS_i,"",@"SHT_CUDA_INFO"
	.sectionflags	@""
	.align	4


	//----- nvinfo : EIATTR_CUDA_API_VERSION
	.align		4
        /*0000*/ 	.byte	0x04, 0x37
        /*0002*/ 	.short	(.L_51 - .L_50)
.L_50:
        /*0004*/ 	.word	0x00000082


	//----- nvinfo : EIATTR_KPARAM_INFO
	.align		4
.L_51:
        /*0008*/ 	.byte	0x04, 0x17
        /*000a*/ 	.short	(.L_53 - .L_52)
.L_52:
        /*000c*/ 	.word	0x00000000
        /*0010*/ 	.short	0x0003
        /*0012*/ 	.short	0x0018
        /*0014*/ 	.byte	0x00, 0xf0, 0x11, 0x00


	//----- nvinfo : EIATTR_KPARAM_INFO
	.align		4
.L_53:
        /*0018*/ 	.byte	0x04, 0x17
        /*001a*/ 	.short	(.L_55 - .L_54)
.L_54:
        /*001c*/ 	.word	0x00000000
        /*0020*/ 	.short	0x0002
        /*0022*/ 	.short	0x0010
        /*0024*/ 	.byte	0x00, 0xf5, 0x21, 0x00


	//----- nvinfo : EIATTR_KPARAM_INFO
	.align		4
.L_55:
        /*0028*/ 	.byte	0x04, 0x17
        /*002a*/ 	.short	(.L_57 - .L_56)
.L_56:
        /*002c*/ 	.word	0x00000000
        /*0030*/ 	.short	0x0001
        /*0032*/ 	.short	0x0008
        /*0034*/ 	.byte	0x00, 0xf0, 0x11, 0x00


	//----- nvinfo : EIATTR_KPARAM_INFO
	.align		4
.L_57:
        /*0038*/ 	.byte	0x04, 0x17
        /*003a*/ 	.short	(.L_59 - .L_58)
.L_58:
        /*003c*/ 	.word	0x00000000
        /*0040*/ 	.short	0x0000
        /*0042*/ 	.short	0x0000
        /*0044*/ 	.byte	0x00, 0xf5, 0x21, 0x00


	//----- nvinfo : EIATTR_SPARSE_MMA_MASK
	.align		4
.L_59:
        /*0048*/ 	.byte	0x03, 0x50
        /*004a*/ 	.short	0x0000


	//----- nvinfo : EIATTR_MAXREG_COUNT
	.align		4
        /*004c*/ 	.byte	0x03, 0x1b
        /*004e*/ 	.short	0x00ff


	//----- nvinfo : EIATTR_NUM_BARRIERS
	.align		4
        /*0050*/ 	.byte	0x02, 0x4c
        /*0052*/ 	.byte	0x01
	.zero		1


	//----- nvinfo : EIATTR_MERCURY_ISA_VERSION
	.align		4
        /*0054*/ 	.byte	0x03, 0x5f
        /*0056*/ 	.short	0x0101


	//----- nvinfo : EIATTR_COOP_GROUP_MASK_REGIDS
	.align		4
        /*0058*/ 	.byte	0x04, 0x29
        /*005a*/ 	.short	(.L_61 - .L_60)


	//   ....[0]....
.L_60:
        /*005c*/ 	.word	0xffffffff


	//   ....[1]....
        /*0060*/ 	.word	0xffffffff


	//   ....[2]....
        /*0064*/ 	.word	0xffffffff


	//   ....[3]....
        /*0068*/ 	.word	0xffffffff


	//   ....[4]....
        /*006c*/ 	.word	0xffffffff


	//   ....[5]....
        /*0070*/ 	.word	0xffffffff


	//   ....[6]....
        /*0074*/ 	.word	0xffffffff


	//   ....[7]....
        /*0078*/ 	.word	0xffffffff


	//   ....[8]....
        /*007c*/ 	.word	0xffffffff


	//   ....[9]....
        /*0080*/ 	.word	0xffffffff


	//----- nvinfo : EIATTR_COOP_GROUP_INSTR_OFFSETS
	.align		4
.L_61:
        /*0084*/ 	.byte	0x04, 0x28
        /*0086*/ 	.short	(.L_63 - .L_62)


	//   ....[0]....
.L_62:
        /*0088*/ 	.word	0x00000170


	//   ....[1]....
        /*008c*/ 	.word	0x000001f0


	//   ....[2]....
        /*0090*/ 	.word	0x00000210


	//   ....[3]....
        /*0094*/ 	.word	0x00000230


	//   ....[4]....
        /*0098*/ 	.word	0x00000250


	//   ....[5]....
        /*009c*/ 	.word	0x00000310


	//   ....[6]....
        /*00a0*/ 	.word	0x00000330


	//   ....[7]....
        /*00a4*/ 	.word	0x00000350


	//   ....[8]....
        /*00a8*/ 	.word	0x00000380


	//   ....[9]....
        /*00ac*/ 	.word	0x000003b0


	//----- nvinfo : EIATTR_VRC_CTA_INIT_COUNT
	.align		4
.L_63:
        /*00b0*/ 	.byte	0x02, 0x4a
	.zero		1
	.zero		1


	//----- nvinfo : EIATTR_EXIT_INSTR_OFFSETS
	.align		4
        /*00b4*/ 	.byte	0x04, 0x1c
        /*00b6*/ 	.short	(.L_65 - .L_64)


	//   ....[0]....
.L_64:
        /*00b8*/ 	.word	0x000000a0


	//   ....[1]....
        /*00bc*/ 	.word	0x00000290


	//   ....[2]....
        /*00c0*/ 	.word	0x000003e0


	//----- nvinfo : EIATTR_CRS_STACK_SIZE
	.align		4
.L_65:
        /*00c4*/ 	.byte	0x04, 0x1e
        /*00c6*/ 	.short	(.L_67 - .L_66)
.L_66:
        /*00c8*/ 	.word	0x00000000


	//----- nvinfo : EIATTR_CBANK_PARAM_SIZE
	.align		4
.L_67:
        /*00cc*/ 	.byte	0x03, 0x19
        /*00ce*/ 	.short	0x001c


	//----- nvinfo : EIATTR_PARAM_CBANK
	.align		4
        /*00d0*/ 	.byte	0x04, 0x0a
        /*00d2*/ 	.short	(.L_69 - .L_68)
	.align		4
.L_68:
        /*00d4*/ 	.word	index@(.nv.constant0._Z18KeReduceSumShufflePfiS_i)
        /*00d8*/ 	.short	0x0380
        /*00da*/ 	.short	0x001c


	//----- nvinfo : EIATTR_SW_WAR
	.align		4
.L_69:
        /*00dc*/ 	.byte	0x04, 0x36
        /*00de*/ 	.short	(.L_71 - .L_70)
.L_70:
        /*00e0*/ 	.word	0x00000008
.L_71:


//--------------------- .nv.info._Z17KeReduceSumSimplePfiS_i --------------------------
	.section	.nv.info._Z17KeReduceSumSimplePfiS_i,"",@"SHT_CUDA_INFO"
	.sectionflags	@""
	.align	4


	//----- nvinfo : EIATTR_CUDA_API_VERSION
	.align		4
        /*0000*/ 	.byte	0x04, 0x37
        /*0002*/ 	.short	(.L_73 - .L_72)
.L_72:
        /*0004*/ 	.word	0x00000082


	//----- nvinfo : EIATTR_KPARAM_INFO
	.align		4
.L_73:
        /*0008*/ 	.byte	0x04, 0x17
        /*000a*/ 	.short	(.L_75 - .L_74)
.L_74:
        /*000c*/ 	.word	0x00000000
        /*0010*/ 	.short	0x0003
        /*0012*/ 	.short	0x0018
        /*0014*/ 	.byte	0x00, 0xf0, 0x11, 0x00


	//----- nvinfo : EIATTR_KPARAM_INFO
	.align		4
.L_75:
        /*0018*/ 	.byte	0x04, 0x17
        /*001a*/ 	.short	(.L_77 - .L_76)
.L_76:
        /*001c*/ 	.word	0x00000000
        /*0020*/ 	.short	0x0002
        /*0022*/ 	.short	0x0010
        /*0024*/ 	.byte	0x00, 0xf5, 0x21, 0x00


	//----- nvinfo : EIATTR_KPARAM_INFO
	.align		4
.L_77:
        /*0028*/ 	.byte	0x04, 0x17
        /*002a*/ 	.short	(.L_79 - .L_78)
.L_78:
        /*002c*/ 	.word	0x00000000
        /*0030*/ 	.short	0x0001
        /*0032*/ 	.short	0x0008
        /*0034*/ 	.byte	0x00, 0xf0, 0x11, 0x00


	//----- nvinfo : EIATTR_KPARAM_INFO
	.align		4
.L_79:
        /*0038*/ 	.byte	0x04, 0x17
        /*003a*/ 	.short	(.L_81 - .L_80)
.L_80:
        /*003c*/ 	.word	0x00000000
        /*0040*/ 	.short	0x0000
        /*0042*/ 	.short	0x0000
        /*0044*/ 	.byte	0x00, 0xf5, 0x21, 0x00


	//----- nvinfo : EIATTR_SPARSE_MMA_MASK
	.align		4
.L_81:
        /*0048*/ 	.byte	0x03, 0x50
        /*004a*/ 	.short	0x0000


	//----- nvinfo : EIATTR_MAXREG_COUNT
	.align		4
        /*004c*/ 	.byte	0x03, 0x1b
        /*004e*/ 	.short	0x00ff


	//----- nvinfo : EIATTR_NUM_BARRIERS
	.align		4
        /*0050*/ 	.byte	0x02, 0x4c
        /*0052*/ 	.byte	0x01
	.zero		1


	//----- nvinfo : EIATTR_MERCURY_ISA_VERSION
	.align		4
        /*0054*/ 	.byte	0x03, 0x5f
        /*0056*/ 	.short	0x0101


	//----- nvinfo : EIATTR_COOP_GROUP_MASK_REGIDS
	.align		4
        /*0058*/ 	.byte	0x04, 0x29
        /*005a*/ 	.short	(.L_83 - .L_82)


	//   ....[0]....
.L_82:
        /*005c*/ 	.word	0xffffffff


	//----- nvinfo : EIATTR_COOP_GROUP_INSTR_OFFSETS
	.align		4
.L_83:
        /*0060*/ 	.byte	0x04, 0x28
        /*0062*/ 	.short	(.L_85 - .L_84)


	//   ....[0]....
.L_84:
        /*0064*/ 	.word	0x00000900


	//----- nvinfo : EIATTR_VRC_CTA_INIT_COUNT
	.align		4
.L_85:
        /*0068*/ 	.byte	0x02, 0x4a
	.zero		1
	.zero		1


	//----- nvinfo : EIATTR_EXIT_INSTR_OFFSETS
	.align		4
        /*006c*/ 	.byte	0x04, 0x1c
        /*006e*/ 	.short	(.L_87 - .L_86)


	//   ....[0]....
.L_86:
        /*0070*/ 	.word	0x00000090


	//   ....[1]....
        /*0074*/ 	.word	0x00000910


	//   ....[2]....
        /*0078*/ 	.word	0x00000e00


	//----- nvinfo : EIATTR_CRS_STACK_SIZE
	.align		4
.L_87:
        /*007c*/ 	.byte	0x04, 0x1e
        /*007e*/ 	.short	(.L_89 - .L_88)
.L_88:
        /*0080*/ 	.word	0x00000000


	//----- nvinfo : EIATTR_CBANK_PARAM_SIZE
	.align		4
.L_89:
        /*0084*/ 	.byte	0x03, 0x19
        /*0086*/ 	.short	0x001c


	//----- nvinfo : EIATTR_PARAM_CBANK
	.align		4
        /*0088*/ 	.byte	0x04, 0x0a
        /*008a*/ 	.short	(.L_91 - .L_90)
	.align		4
.L_90:
        /*008c*/ 	.word	index@(.nv.constant0._Z17KeReduceSumSimplePfiS_i)
        /*0090*/ 	.short	0x0380
        /*0092*/ 	.short	0x001c


	//----- nvinfo : EIATTR_SW_WAR
	.align		4
.L_91:
        /*0094*/ 	.byte	0x04, 0x36
        /*0096*/ 	.short	(.L_93 - .L_92)
.L_92:
        /*0098*/ 	.word	0x00000008
.L_93:


//--------------------- .nv.info._Z5KeSumPfiS_    --------------------------
	.section	.nv.info._Z5KeSumPfiS_,"",@"SHT_CUDA_INFO"
	.sectionflags	@""
	.align	4


	//----- nvinfo : EIATTR_CUDA_API_VERSION
	.align		4
        /*0000*/ 	.byte	0x04, 0x37
        /*0002*/ 	.short	(.L_95 - .L_94)
.L_94:
        /*0004*/ 	.word	0x00000082


	//----- nvinfo : EIATTR_KPARAM_INFO
	.align		4
.L_95:
        /*0008*/ 	.byte	0x04, 0x17
        /*000a*/ 	.short	(.L_97 - .L_96)
.L_96:
        /*000c*/ 	.word	0x00000000
        /*0010*/ 	.short	0x0002
        /*0012*/ 	.short	0x0010
        /*0014*/ 	.byte	0x00, 0xf5, 0x21, 0x00


	//----- nvinfo : EIATTR_KPARAM_INFO
	.align		4
.L_97:
        /*0018*/ 	.byte	0x04, 0x17
        /*001a*/ 	.short	(.L_99 - .L_98)
.L_98:
        /*001c*/ 	.word	0x00000000
        /*0020*/ 	.short	0x0001
        /*0022*/ 	.short	0x0008
        /*0024*/ 	.byte	0x00, 0xf0, 0x11, 0x00


	//----- nvinfo : EIATTR_KPARAM_INFO
	.align		4
.L_99:
        /*0028*/ 	.byte	0x04, 0x17
        /*002a*/ 	.short	(.L_101 - .L_100)
.L_100:
        /*002c*/ 	.word	0x00000000
        /*0030*/ 	.short	0x0000
        /*0032*/ 	.short	0x0000
        /*0034*/ 	.byte	0x00, 0xf5, 0x21, 0x00


	//----- nvinfo : EIATTR_SPARSE_MMA_MASK
	.align		4
.L_101:
        /*0038*/ 	.byte	0x03, 0x50
        /*003a*/ 	.short	0x0000


	//----- nvinfo : EIATTR_MAXREG_COUNT
	.align		4
        /*003c*/ 	.byte	0x03, 0x1b
        /*003e*/ 	.short	0x00ff


	//----- nvinfo : EIATTR_MERCURY_ISA_VERSION
	.align		4
        /*0040*/ 	.byte	0x03, 0x5f
        /*0042*/ 	.short	0x0101


	//----- nvinfo : EIATTR_VRC_CTA_INIT_COUNT
	.align		4
        /*0044*/ 	.byte	0x02, 0x4a
	.zero		1
	.zero		1


	//----- nvinfo : EIATTR_EXIT_INSTR_OFFSETS
	.align		4
        /*0048*/ 	.byte	0x04, 0x1c
        /*004a*/ 	.short	(.L_103 - .L_102)


	//   ....[0]....
.L_102:
        /*004c*/ 	.word	0x00000030


	//   ....[1]....
        /*0050*/ 	.word	0x00000740


	//----- nvinfo : EIATTR_CBANK_PARAM_SIZE
	.align		4
.L_103:
        /*0054*/ 	.byte	0x03, 0x19
        /*0056*/ 	.short	0x0018


	//----- nvinfo : EIATTR_PARAM_CBANK
	.align		4
        /*0058*/ 	.byte	0x04, 0x0a
        /*005a*/ 	.short	(.L_105 - .L_104)
	.align		4
.L_104:
        /*005c*/ 	.word	index@(.nv.constant0._Z5KeSumPfiS_)
        /*0060*/ 	.short	0x0380
        /*0062*/ 	.short	0x0018


	//----- nvinfo : EIATTR_SW_WAR
	.align		4
.L_105:
        /*0064*/ 	.byte	0x04, 0x36
        /*0066*/ 	.short	(.L_107 - .L_106)
.L_106:
        /*0068*/ 	.word	0x00000008
.L_107:


//--------------------- .nv.callgraph             --------------------------
	.section	.nv.callgraph,"",@"SHT_CUDA_CALLGRAPH"
	.align	4
	.sectionentsize	8
	.align		4
        /*0000*/ 	.word	0x00000000
	.align		4
        /*0004*/ 	.word	0xffffffff
	.align		4
        /*0008*/ 	.word	0x00000000
	.align		4
        /*000c*/ 	.word	0xfffffffe
	.align		4
        /*0010*/ 	.word	0x00000000
	.align		4
        /*0014*/ 	.word	0xfffffffd
	.align		4
        /*0018*/ 	.word	0x00000000
	.align		4
        /*001c*/ 	.word	0xfffffffc


//--------------------- .text._Z13KeReduceSumCgPfiS_iS_ --------------------------
	.section	.text._Z13KeReduceSumCgPfiS_iS_,"ax",@progbits
	.align	128
        .global         _Z13KeReduceSumCgPfiS_iS_
        .type           _Z13KeReduceSumCgPfiS_iS_,@function
        .size           _Z13KeReduceSumCgPfiS_iS_,(.L_x_73 - _Z13KeReduceSumCgPfiS_iS_)
        .other          _Z13KeReduceSumCgPfiS_iS_,@"STO_CUDA_ENTRY STV_DEFAULT"
_Z13KeReduceSumCgPfiS_iS_:
.text._Z13KeReduceSumCgPfiS_iS_:
[----:B------:R-:W-:Y:S01]  /*0000*/  LDC R1, c[0x0][0x37c] ;  /* 0x0000df00ff017b82 */ /* 0x000fe20000000800 */
[----:B------:R-:W0:Y:S07]  /*0010*/  S2R R2, SR_CTAID.X ;  /* 0x0000000000027919 */ /* 0x000e2e0000002500 */
[----:B------:R-:W0:Y:S01]  /*0020*/  LDC R3, c[0x0][0x398] ;  /* 0x0000e600ff037b82 */ /* 0x000e220000000800 */
[----:B------:R-:W1:Y:S01]  /*0030*/  LDCU UR4, c[0x0][0x388] ;  /* 0x00007100ff0477ac */ /* 0x000e620008000800 */
[----:B------:R-:W2:Y:S01]  /*0040*/  S2R R5, SR_TID.X ;  /* 0x0000000000057919 */ /* 0x000ea20000002100 */
[----:B------:R-:W3:Y:S01]  /*0050*/  LDCU UR8, c[0x0][0x360] ;  /* 0x00006c00ff0877ac */ /* 0x000ee20008000800 */
[----:B0-----:R-:W-:-:S02]  /*0060*/  IMAD R0, R2, R3, R3 ;  /* 0x0000000302007224 */ /* 0x001fc400078e0203 */
[----:B--2---:R-:W-:-:S03]  /*0070*/  IMAD R3, R2, R3, R5 ;  /* 0x0000000302037224 */ /* 0x004fc600078e0205 */
[----:B-1----:R-:W-:-:S04]  /*0080*/  VIMNMX.U32 R8, PT, PT, R0, UR4, PT ;  /* 0x0000000400087c48 */ /* 0x002fc8000bfe0000 */
[----:B------:R-:W-:-:S13]  /*0090*/  ISETP.GE.AND P0, PT, R3, R8, PT ;  /* 0x000000080300720c */ /* 0x000fda0003f06270 */
[----:B---3--:R-:W-:Y:S05]  /*00a0*/  @P0 EXIT ;  /* 0x000000000000094d */ /* 0x008fea0003800000 */
[----:B------:R-:W0:Y:S01]  /*00b0*/  LDC.64 R6, c[0x0][0x380] ;  /* 0x0000e000ff067b82 */ /* 0x000e220000000a00 */
[----:B------:R-:W-:Y:S01]  /*00c0*/  HFMA2 R9, -RZ, RZ, 0, 0 ;  /* 0x00000000ff097431 */ /* 0x000fe200000001ff */
[----:B------:R-:W-:Y:S01]  /*00d0*/  BSSY.RECONVERGENT B0, `(.L_x_0) ;  /* 0x0000009000007945 */ /* 0x000fe20003800200 */
[----:B------:R-:W-:Y:S01]  /*00e0*/  MOV R0, R5 ;  /* 0x0000000500007202 */ /* 0x000fe20000000f00 */
[----:B------:R-:W1:Y:S06]  /*00f0*/  LDCU.64 UR10, c[0x0][0x358] ;  /* 0x00006b00ff0a77ac */ /* 0x000e6c0008000a00 */
.L_x_1:
[----:B0-----:R-:W-:-:S06]  /*0100*/  IMAD.WIDE R4, R3, 0x4, R6 ;  /* 0x0000000403047825 */ /* 0x001fcc00078e0206 */
[----:B-1----:R-:W2:Y:S01]  /*0110*/  LDG.E R4, desc[UR10][R4.64] ;  /* 0x0000000a04047981 */ /* 0x002ea2000c1e1900 */
[----:B------:R-:W-:-:S04]  /*0120*/  IADD3 R3, PT, PT, R3, UR8, RZ ;  /* 0x0000000803037c10 */ /* 0x000fc8000fffe0ff */
[----:B------:R-:W-:Y:S01]  /*0130*/  ISETP.GE.AND P0, PT, R3, R8, PT ;  /* 0x000000080300720c */ /* 0x000fe20003f06270 */
[----:B--2---:R-:W-:-:S12]  /*0140*/  FADD R9, R4, R9 ;  /* 0x0000000904097221 */ /* 0x004fd80000000000 */
[----:B------:R-:W-:Y:S05]  /*0150*/  @!P0 BRA `(.L_x_1) ;  /* 0xfffffffc00e88947 */ /* 0x000fea000383ffff */
[----:B------:R-:W-:Y:S05]  /*0160*/  BSYNC.RECONVERGENT B0 ;  /* 0x0000000000007941 */ /* 0x000fea0003800200 */
.L_x_0:
[----:B------:R-:W0:Y:S01]  /*0170*/  SHFL.BFLY PT, R4, R9, 0x10, 0x1f ;  /* 0x0e001f0009047f89 */ /* 0x000e2200000e0000 */
[----:B------:R-:W1:Y:S01]  /*0180*/  S2UR UR5, SR_CgaCtaId ;  /* 0x00000000000579c3 */ /* 0x000e620000008800 */
[----:B------:R-:W-:Y:S01]  /*0190*/  UMOV UR4, 0x400 ;  /* 0x0000040000047882 */ /* 0x000fe20000000000 */
[----:B------:R-:W-:Y:S01]  /*01a0*/  ISETP.GT.U32.AND P1, PT, R0, 0x1f, PT ;  /* 0x0000001f0000780c */ /* 0x000fe20003f24070 */
[----:B------:R-:W-:Y:S01]  /*01b0*/  BSSY B0, `(.L_x_2) ;  /* 0x0000026000007945 */ /* 0x000fe20003800000 */
[----:B------:R-:W-:-:S04]  /*01c0*/  SHF.R.U32.HI R7, RZ, 0x3, R0 ;  /* 0x00000003ff077819 */ /* 0x000fc80000011600 */
[----:B------:R-:W-:Y:S01]  /*01d0*/  LOP3.LUT R7, R7, 0x7c, RZ, 0xc0, !PT ;  /* 0x0000007c07077812 */ /* 0x000fe200078ec0ff */
[----:B0-----:R-:W-:Y:S01]  /*01e0*/  FADD R4, R9, R4 ;  /* 0x0000000409047221 */ /* 0x001fe20000000000 */
[----:B-1----:R-:W-:-:S04]  /*01f0*/  ULEA UR4, UR5, UR4, 0x18 ;  /* 0x0000000405047291 */ /* 0x002fc8000f8ec0ff */
[----:B------:R-:W0:Y:S02]  /*0200*/  SHFL.BFLY PT, R3, R4, 0x8, 0x1f ;  /* 0x0d001f0004037f89 */ /* 0x000e2400000e0000 */
[----:B0-----:R-:W-:-:S05]  /*0210*/  FADD R3, R4, R3 ;  /* 0x0000000304037221 */ /* 0x001fca0000000000 */
[----:B------:R-:W0:Y:S02]  /*0220*/  SHFL.BFLY PT, R6, R3, 0x4, 0x1f ;  /* 0x0c801f0003067f89 */ /* 0x000e2400000e0000 */
[----:B0-----:R-:W-:-:S05]  /*0230*/  FADD R6, R3, R6 ;  /* 0x0000000603067221 */ /* 0x001fca0000000000 */
[----:B------:R-:W0:Y:S02]  /*0240*/  SHFL.BFLY PT, R5, R6, 0x2, 0x1f ;  /* 0x0c401f0006057f89 */ /* 0x000e2400000e0000 */
[----:B0-----:R-:W-:-:S05]  /*0250*/  FADD R5, R6, R5 ;  /* 0x0000000506057221 */ /* 0x001fca0000000000 */
[----:B------:R-:W0:Y:S02]  /*0260*/  SHFL.BFLY PT, R8, R5, 0x1, 0x1f ;  /* 0x0c201f0005087f89 */ /* 0x000e2400000e0000 */
[----:B0-----:R-:W-:-:S05]  /*0270*/  FADD R8, R5, R8 ;  /* 0x0000000805087221 */ /* 0x001fca0000000000 */
[----:B------:R0:W-:Y:S01]  /*0280*/  STS [R7+UR4], R8 ;  /* 0x0000000807007988 */ /* 0x0001e20008000804 */
[----:B------:R-:W-:Y:S06]  /*0290*/  BAR.SYNC.DEFER_BLOCKING 0x0 ;  /* 0x0000000000007b1d */ /* 0x000fec0000010000 */
[----:B------:R-:W-:Y:S05]  /*02a0*/  @P1 BRA `(.L_x_3) ;  /* 0x0000000000581947 */ /* 0x000fea0003800000 */
[----:B------:R-:W-:Y:S01]  /*02b0*/  UIADD3 UR5, UPT, UPT, UR8, 0x1f, URZ ;  /* 0x0000001f08057890 */ /* 0x000fe2000fffe0ff */
[----:B------:R-:W-:-:S03]  /*02c0*/  IMAD.MOV.U32 R3, RZ, RZ, RZ ;  /* 0x000000ffff037224 */ /* 0x000fc600078e00ff */
[----:B------:R-:W-:-:S06]  /*02d0*/  USHF.R.U32.HI UR5, URZ, 0x5, UR5 ;  /* 0x00000005ff057899 */ /* 0x000fcc0008011605 */
[----:B------:R-:W-:Y:S01]  /*02e0*/  ISETP.GE.U32.AND P0, PT, R0, UR5, PT ;  /* 0x0000000500007c0c */ /* 0x000fe2000bf06070 */
[----:B------:R-:W-:-:S12]  /*02f0*/  UMOV UR5, 0xffffffff ;  /* 0xffffffff00057882 */ /* 0x000fd80000000000 */
[----:B------:R-:W-:-:S06]  /*0300*/  @!P0 LEA R4, R0, UR4, 0x2 ;  /* 0x0000000400048c11 */ /* 0x000fcc000f8e10ff */
[----:B------:R-:W1:Y:S02]  /*0310*/  @!P0 LDS R4, [R4] ;  /* 0x0000000004048984 */ /* 0x000e640000000800 */
[----:B-1----:R-:W-:Y:S01]  /*0320*/  @!P0 FADD R3, RZ, R4 ;  /* 0x00000004ff038221 */ /* 0x002fe20000000000 */
[----:B------:R-:W-:Y:S06]  /*0330*/  BRA.DIV UR5, `(.L_x_4) ;  /* 0x0000000e052c7947 */ /* 0x000fec000b800000 */
[----:B------:R-:W1:Y:S02]  /*0340*/  SHFL.BFLY PT, R4, R3, 0x10, 0x1f ;  /* 0x0e001f0003047f89 */ /* 0x000e6400000e0000 */
[----:B-1----:R-:W-:-:S05]  /*0350*/  FADD R4, R4, R3 ;  /* 0x0000000304047221 */ /* 0x002fca0000000000 */
[----:B------:R-:W1:Y:S02]  /*0360*/  SHFL.BFLY PT, R5, R4, 0x8, 0x1f ;  /* 0x0d001f0004057f89 */ /* 0x000e6400000e0000 */
[----:B-1----:R-:W-:-:S05]  /*0370*/  FADD R5, R4, R5 ;  /* 0x0000000504057221 */ /* 0x002fca0000000000 */
[----:B------:R-:W1:Y:S02]  /*0380*/  SHFL.BFLY PT, R6, R5, 0x4, 0x1f ;  /* 0x0c801f0005067f89 */ /* 0x000e6400000e0000 */
[----:B-1----:R-:W-:-:S05]  /*0390*/  FADD R6, R5, R6 ;  /* 0x0000000605067221 */ /* 0x002fca0000000000 */
[----:B0-----:R-:W0:Y:S02]  /*03a0*/  SHFL.BFLY PT, R7, R6, 0x2, 0x1f ;  /* 0x0c401f0006077f89 */ /* 0x001e2400000e0000 */
[----:B0-----:R-:W-:-:S05]  /*03b0*/  FADD R7, R6, R7 ;  /* 0x0000000706077221 */ /* 0x001fca0000000000 */
[----:B------:R0:W1:Y:S02]  /*03c0*/  SHFL.BFLY PT, R8, R7, 0x1, 0x1f ;  /* 0x0c201f0007087f89 */ /* 0x00006400000e0000 */
.L_x_27:
[----:B------:R-:W2:Y:S01]  /*03d0*/  LDC.64 R4, c[0x0][0x390] ;  /* 0x0000e400ff047b82 */ /* 0x000ea20000000a00 */
[----:B01----:R-:W-:Y:S01]  /*03e0*/  FADD R7, R7, R8 ;  /* 0x0000000807077221 */ /* 0x003fe20000000000 */
[----:B--2---:R-:W-:-:S05]  /*03f0*/  IMAD.WIDE.U32 R4, R2, 0x4, R4 ;  /* 0x0000000402047825 */ /* 0x004fca00078e0004 */
[----:B------:R1:W-:Y:S02]  /*0400*/  STG.E desc[UR10][R4.64], R7 ;  /* 0x0000000704007986 */ /* 0x0003e4000c10190a */
.L_x_3:
[----:B------:R-:W-:Y:S05]  /*0410*/  BSYNC B0 ;  /* 0x0000000000007941 */ /* 0x000fea0003800000 */
.L_x_2:
[----:B-1----:R-:W-:-:S05]  /*0420*/  CS2R.32 R4, SR_CgaSize ;  /* 0x0000000000047805 */ /* 0x002fca0000008a00 */
[----:B------:R-:W-:-:S06]  /*0430*/  IMAD R4, R4, -0xa0, RZ ;  /* 0xffffff6004047824 */ /* 0x000fcc00078e02ff */
[----:B------:R-:W1:Y:S01]  /*0440*/  LDC R4, c[0x0][R4+0x258] ;  /* 0x0000960004047b82 */ /* 0x000e620000000800 */
[----:B------:R-:W-:-:S05]  /*0450*/  CS2R.32 R5, SR_CgaSize ;  /* 0x0000000000057805 */ /* 0x000fca0000008a00 */
[----:B------:R-:W-:-:S06]  /*0460*/  IMAD R5, R5, -0xa0, RZ ;  /* 0xffffff6005057824 */ /* 0x000fcc00078e02ff */
[----:B------:R-:W2:Y:S01]  /*0470*/  LDC R5, c[0x0][R5+0x254] ;  /* 0x0000950005057b82 */ /* 0x000ea20000000800 */
[----:B-1----:R-:W-:-:S04]  /*0480*/  ISETP.NE.U32.AND P0, PT, R4, RZ, PT ;  /* 0x000000ff0400720c */ /* 0x002fc80003f05070 */
[----:B--2---:R-:W-:-:S13]  /*0490*/  ISETP.NE.AND.EX P0, PT, R5, RZ, PT, P0 ;  /* 0x000000ff0500720c */ /* 0x004fda0003f05300 */
[----:B------:R-:W-:Y:S05]  /*04a0*/  @P0 BRA `(.L_x_5) ;  /* 0x0000000000040947 */ /* 0x000fea0003800000 */
[----:B------:R-:W-:Y:S05]  /*04b0*/  BPT.TRAP 0x1 ;  /* 0x000000040000795c */ /* 0x000fea0000300000 */
.L_x_5:
[----:B------:R-:W-:-:S03]  /*04c0*/  UMOV UR5, 0xffffffff ;  /* 0xffffffff00057882 */ /* 0x000fc60000000000 */
[----:B------:R-:W-:Y:S05]  /*04d0*/  BRA.DIV UR5, `(.L_x_6) ;  /* 0x0000000e05507947 */ /* 0x000fea000b800000 */
[----:B------:R-:W-:Y:S06]  /*04e0*/  BAR.SYNC.DEFER_BLOCKING 0x0 ;  /* 0x0000000000007b1d */ /* 0x000fec0000010000 */
.L_x_30:
[----:B------:R-:W1:Y:S01]  /*04f0*/  S2R R3, SR_TID.Y ;  /* 0x0000000000037919 */ /* 0x000e620000002200 */
[----:B------:R-:W-:Y:S01]  /*0500*/  BSSY B0, `(.L_x_7) ;  /* 0x0000027000007945 */ /* 0x000fe20003800000 */
[----:B------:R-:W2:Y:S01]  /*0510*/  S2R R6, SR_TID.Z ;  /* 0x0000000000067919 */ /* 0x000ea20000002300 */
[----:B-1----:R-:W-:-:S04]  /*0520*/  IADD3 R3, PT, PT, R0, R3, RZ ;  /* 0x0000000300037210 */ /* 0x002fc80007ffe0ff */
[----:B--2---:R-:W-:-:S13]  /*0530*/  LOP3.LUT P0, RZ, R3, R6, RZ, 0xfc, !PT ;  /* 0x0000000603ff7212 */ /* 0x004fda000780fcff */
[----:B------:R-:W-:Y:S05]  /*0540*/  @P0 BRA `(.L_x_8) ;  /* 0x0000000000880947 */ /* 0x000fea0003800000 */
[----:B------:R-:W1:Y:S01]  /*0550*/  S2R R3, SR_CTAID.Y ;  /* 0x0000000000037919 */ /* 0x000e620000002600 */
[----:B------:R-:W2:Y:S01]  /*0560*/  LDCU UR5, c[0x0][0x370] ;  /* 0x00006e00ff0577ac */ /* 0x000ea20008000800 */
[----:B------:R-:W3:Y:S01]  /*0570*/  S2R R6, SR_CTAID.Z ;  /* 0x0000000000067919 */ /* 0x000ee20000002700 */
[----:B------:R-:W4:Y:S01]  /*0580*/  LDCU UR6, c[0x0][0x374] ;  /* 0x00006e80ff0677ac */ /* 0x000f220008000800 */
[----:B0-----:R-:W0:Y:S01]  /*0590*/  S2R R7, SR_LANEID ;  /* 0x0000000000077919 */ /* 0x001e220000000000 */
[----:B------:R-:W5:Y:S01]  /*05a0*/  LDCU UR7, c[0x0][0x378] ;  /* 0x00006f00ff0777ac */ /* 0x000f620008000800 */
[----:B------:R-:W-:Y:S01]  /*05b0*/  VOTEU.ANY UR9, UPT, PT ;  /* 0x0000000000097886 */ /* 0x000fe200038e0100 */
[----:B--2---:R-:W-:-:S04]  /*05c0*/  UIADD3 UR5, UPT, UPT, URZ, -UR5, URZ ;  /* 0x80000005ff057290 */ /* 0x004fc8000fffe0ff */
[----:B----4-:R-:W-:-:S04]  /*05d0*/  UIMAD UR5, UR5, UR6, URZ ;  /* 0x00000006050572a4 */ /* 0x010fc8000f8e02ff */
[----:B-----5:R-:W-:Y:S01]  /*05e0*/  UIMAD UR5, UR7, UR5, -0x7fffffff ;  /* 0x80000001070574a4 */ /* 0x020fe2000f8e0205 */
[----:B-1----:R-:W-:Y:S01]  /*05f0*/  IADD3 R2, PT, PT, R2, R3, RZ ;  /* 0x0000000302027210 */ /* 0x002fe20007ffe0ff */
[----:B---3--:R-:W-:Y:S02]  /*0600*/  IMAD.MOV R3, RZ, RZ, -R6 ;  /* 0x000000ffff037224 */ /* 0x008fe400078e0a06 */
[----:B------:R-:W0:Y:S03]  /*0610*/  FLO.U32 R6, UR9 ;  /* 0x0000000900067d00 */ /* 0x000e2600080e0000 */
[----:B------:R-:W-:-:S05]  /*0620*/  ISETP.NE.AND P2, PT, R2, R3, PT ;  /* 0x000000030200720c */ /* 0x000fca0003f45270 */
[----:B------:R-:W1:Y:S01]  /*0630*/  POPC R2, UR9 ;  /* 0x0000000900027d09 */ /* 0x000e620008000000 */
[----:B0-----:R-:W-:-:S07]  /*0640*/  ISETP.EQ.U32.AND P0, PT, R6, R7, PT ;  /* 0x000000070600720c */ /* 0x001fce0003f02070 */
[----:B------:R-:W-:Y:S01]  /*0650*/  VOTEU.ANY UP0, P2 ;  /* 0x0000000000ff7886 */ /* 0x000fe20001000100 */
[----:B------:R-:W-:-:S06]  /*0660*/  USEL UR5, UR5, 0x1, !UP0 ;  /* 0x0000000105057887 */ /* 0x000fcc000c000000 */
[----:B-1----:R-:W-:Y:S01]  /*0670*/  IMAD R3, R2, UR5, RZ ;  /* 0x0000000502037c24 */ /* 0x002fe2000f8e02ff */
[----:B------:R-:W-:Y:S06]  /*0680*/  @P0 MEMBAR.ALL.GPU ;  /* 0x0000000000000992 */ /* 0x000fec000000a000 */
[----:B------:R-:W-:-:S00]  /*0690*/  @P0 ERRBAR ;  /* 0x00000000000009ab */ /* 0x000fc00000000000 */
[----:B------:R-:W-:Y:S06]  /*06a0*/  @P0 CGAERRBAR ;  /* 0x00000000000005ab */ /* 0x000fec0000000000 */
[----:B------:R-:W2:Y:S01]  /*06b0*/  @P0 ATOM.E.ADD.STRONG.GPU PT, R3, desc[UR10][R4.64+0x4], R3 ;  /* 0x800004030403098a */ /* 0x000ea200081ef10a */
[----:B------:R-:W0:Y:S02]  /*06c0*/  S2R R7, SR_LTMASK ;  /* 0x0000000000077919 */ /* 0x000e240000003900 */
[----:B0-----:R-:W-:-:S06]  /*06d0*/  LOP3.LUT R7, R7, UR9, RZ, 0xc0, !PT ;  /* 0x0000000907077c12 */ /* 0x001fcc000f8ec0ff */
[----:B------:R-:W0:Y:S01]  /*06e0*/  POPC R7, R7 ;  /* 0x0000000700077309 */ /* 0x000e220000000000 */
[----:B--2---:R-:W0:Y:S02]  /*06f0*/  SHFL.IDX PT, R2, R3, R6, 0x1f ;  /* 0x00001f0603027589 */ /* 0x004e2400000e0000 */
[----:B0-----:R-:W-:-:S07]  /*0700*/  IMAD R2, R7, UR5, R2 ;  /* 0x0000000507027c24 */ /* 0x001fce000f8e0202 */
.L_x_9:
[----:B------:R-:W2:Y:S04]  /*0710*/  LD.E.STRONG.GPU R3, desc[UR10][R4.64+0x4] ;  /* 0x0000040a04037980 */ /* 0x000ea8000c10f900 */
[----:B--2---:R-:W-:Y:S01]  /*0720*/  CCTL.IVALL ;  /* 0x00000000ff00798f */ /* 0x004fe20002000000 */
[----:B------:R-:W-:Y:S05]  /*0730*/  YIELD ;  /* 0x0000000000007946 */ /* 0x000fea0003800000 */
[----:B------:R-:W-:-:S04]  /*0740*/  LOP3.LUT R3, R3, R2, RZ, 0x3c, !PT ;  /* 0x0000000203037212 */ /* 0x000fc800078e3cff */
[----:B------:R-:W-:-:S13]  /*0750*/  ISETP.GT.AND P0, PT, R3, -0x1, PT ;  /* 0xffffffff0300780c */ /* 0x000fda0003f04270 */
[----:B------:R-:W-:Y:S05]  /*0760*/  @P0 BRA `(.L_x_9) ;  /* 0xfffffffc00e80947 */ /* 0x000fea000383ffff */
.L_x_8:
[----:B------:R-:W-:Y:S05]  /*0770*/  BSYNC B0 ;  /* 0x0000000000007941 */ /* 0x000fea0003800000 */
.L_x_7:
[----:B------:R-:W-:-:S03]  /*0780*/  UMOV UR5, 0xffffffff ;  /* 0xffffffff00057882 */ /* 0x000fc60000000000 */
[----:B------:R-:W-:Y:S05]  /*0790*/  BRA.DIV UR5, `(.L_x_10) ;  /* 0x0000000a05d07947 */ /* 0x000fea000b800000 */
[----:B------:R-:W-:Y:S06]  /*07a0*/  BAR.SYNC.DEFER_BLOCKING 0x0 ;  /* 0x0000000000007b1d */ /* 0x000fec0000010000 */
.L_x_33:
[----:B------:R-:W-:Y:S05]  /*07b0*/  @P1 EXIT ;  /* 0x000000000000194d */ /* 0x000fea0003800000 */
[----:B------:R-:W1:Y:S01]  /*07c0*/  LDC R3, c[0x0][0x370] ;  /* 0x0000dc00ff037b82 */ /* 0x000e620000000800 */
[----:B------:R-:W-:Y:S01]  /*07d0*/  BSSY.RECONVERGENT B0, `(.L_x_11) ;  /* 0x0000072000007945 */ /* 0x000fe20003800200 */
[----:B------:R-:W-:Y:S01]  /*07e0*/  HFMA2 R2, -RZ, RZ, 0, 0 ;  /* 0x00000000ff027431 */ /* 0x000fe200000001ff */
[----:B-1----:R-:W-:-:S13]  /*07f0*/  ISETP.GE.U32.AND P0, PT, R0, R3, PT ;  /* 0x000000030000720c */ /* 0x002fda0003f06070 */
[----:B------:R-:W-:Y:S05]  /*0800*/  @P0 BRA `(.L_x_12) ;  /* 0x0000000400b80947 */ /* 0x000fea0003800000 */
[----:B------:R-:W-:Y:S01]  /*0810*/  LOP3.LUT R2, RZ, R0, RZ, 0x33, !PT ;  /* 0x00000000ff027212 */ /* 0x000fe200078e33ff */
[----:B------:R-:W-:Y:S03]  /*0820*/  BSSY.RECONVERGENT B1, `(.L_x_13) ;  /* 0x0000035000017945 */ /* 0x000fe60003800200 */
[----:B------:R-:W-:-:S04]  /*0830*/  IADD3 R2, PT, PT, R2, R3, RZ ;  /* 0x0000000302027210 */ /* 0x000fc80007ffe0ff */
[C---:B------:R-:W-:Y:S02]  /*0840*/  ISETP.GE.U32.AND P1, PT, R2.reuse, 0x1e0, PT ;  /* 0x000001e00200780c */ /* 0x040fe40003f26070 */
[----:B------:R-:W-:Y:S01]  /*0850*/  LEA.HI R3, R2, 0x1, RZ, 0x1b ;  /* 0x0000000102037811 */ /* 0x000fe200078fd8ff */
[----:B------:R-:W-:-:S03]  /*0860*/  IMAD.MOV.U32 R2, RZ, RZ, RZ ;  /* 0x000000ffff027224 */ /* 0x000fc600078e00ff */
[----:B------:R-:W-:-:S04]  /*0870*/  LOP3.LUT R18, R3, 0xf, RZ, 0xc0, !PT ;  /* 0x0000000f03127812 */ /* 0x000fc800078ec0ff */
[----:B------:R-:W-:-:S03]  /*0880*/  ISETP.NE.AND P0, PT, R18, RZ, PT ;  /* 0x000000ff1200720c */ /* 0x000fc60003f05270 */
[----:B------:R-:W-:Y:S10]  /*0890*/  @!P1 BRA `(.L_x_14) ;  /* 0x0000000000b49947 */ /* 0x000ff40003800000 */
[----:B------:R-:W1:Y:S01]  /*08a0*/  LDC.64 R4, c[0x0][0x390] ;  /* 0x0000e400ff047b82 */ /* 0x000e620000000a00 */
[----:B------:R-:W-:Y:S02]  /*08b0*/  LOP3.LUT R6, R3, 0xffffff0, RZ, 0xc0, !PT ;  /* 0x0ffffff003067812 */ /* 0x000fe400078ec0ff */
[----:B------:R-:W-:Y:S02]  /*08c0*/  MOV R2, RZ ;  /* 0x000000ff00027202 */ /* 0x000fe40000000f00 */
[----:B------:R-:W-:Y:S01]  /*08d0*/  IADD3 R6, PT, PT, -R6, RZ, RZ ;  /* 0x000000ff06067210 */ /* 0x000fe20007ffe1ff */
[----:B-1----:R-:W-:-:S03]  /*08e0*/  IMAD.WIDE.U32 R4, R0, 0x4, R4 ;  /* 0x0000000400047825 */ /* 0x002fc600078e0004 */
[----:B------:R-:W-:-:S05]  /*08f0*/  IADD3 R4, P1, PT, R4, 0x400, RZ ;  /* 0x0000040004047810 */ /* 0x000fca0007f3e0ff */
[----:B------:R-:W-:-:S08]  /*0900*/  IMAD.X R5, RZ, RZ, R5, P1 ;  /* 0x000000ffff057224 */ /* 0x000fd000008e0605 */
.L_x_15:
[----:B------:R-:W2:Y:S04]  /*0910*/  LDG.E R17, desc[UR10][R4.64+-0x400] ;  /* 0xfffc000a04117981 */ /* 0x000ea8000c1e1900 */
[----:B------:R-:W3:Y:S04]  /*0920*/  LDG.E R16, desc[UR10][R4.64+-0x380] ;  /* 0xfffc800a04107981 */ /* 0x000ee8000c1e1900 */
[----:B------:R-:W4:Y:S04]  /*0930*/  LDG.E R19, desc[UR10][R4.64+-0x300] ;  /* 0xfffd000a04137981 */ /* 0x000f28000c1e1900 */
[----:B------:R-:W5:Y:S04]  /*0940*/  LDG.E R21, desc[UR10][R4.64+-0x280] ;  /* 0xfffd800a04157981 */ /* 0x000f68000c1e1900 */
        /* <DEDUP_REMOVED lines=10> */
[----:B0-----:R-:W5:Y:S04]  /*09f0*/  LDG.E R8, desc[UR10][R4.64+0x300] ;  /* 0x0003000a04087981 */ /* 0x001f68000c1e1900 */
[----:B------:R0:W5:Y:S01]  /*0a00*/  LDG.E R7, desc[UR10][R4.64+0x380] ;  /* 0x0003800a04077981 */ /* 0x000162000c1e1900 */
[----:B------:R-:W-:-:S02]  /*0a10*/  IADD3 R6, PT, PT, R6, 0x10, RZ ;  /* 0x0000001006067810 */ /* 0x000fc40007ffe0ff */
[----:B------:R-:W-:Y:S02]  /*0a20*/  IADD3 R0, PT, PT, R0, 0x200, RZ ;  /* 0x0000020000007810 */ /* 0x000fe40007ffe0ff */
[----:B------:R-:W-:Y:S02]  /*0a30*/  ISETP.NE.AND P1, PT, R6, RZ, PT ;  /* 0x000000ff0600720c */ /* 0x000fe40003f25270 */
[----:B0-----:R-:W-:-:S04]  /*0a40*/  IADD3 R4, P2, PT, R4, 0x800, RZ ;  /* 0x0000080004047810 */ /* 0x001fc80007f5e0ff */
[----:B------:R-:W-:Y:S01]  /*0a50*/  IADD3.X R5, PT, PT, RZ, R5, RZ, P2, !PT ;  /* 0x00000005ff057210 */ /* 0x000fe200017fe4ff */
[----:B--2---:R-:W-:-:S04]  /*0a60*/  FADD R17, R17, R2 ;  /* 0x0000000211117221 */ /* 0x004fc80000000000 */
[----:B---3--:R-:W-:-:S04]  /*0a70*/  FADD R16, R17, R16 ;  /* 0x0000001011107221 */ /* 0x008fc80000000000 */
[----:B----4-:R-:W-:-:S04]  /*0a80*/  FADD R16, R16, R19 ;  /* 0x0000001310107221 */ /* 0x010fc80000000000 */
[----:B-----5:R-:W-:-:S04]  /*0a90*/  FADD R16, R16, R21 ;  /* 0x0000001510107221 */ /* 0x020fc80000000000 */
[----:B------:R-:W-:-:S04]  /*0aa0*/  FADD R16, R16, R23 ;  /* 0x0000001710107221 */ /* 0x000fc80000000000 */
        /* <DEDUP_REMOVED lines=10> */
[----:B------:R-:W-:Y:S01]  /*0b50*/  FADD R2, R8, R7 ;  /* 0x0000000708027221 */ /* 0x000fe20000000000 */
[----:B------:R-:W-:Y:S06]  /*0b60*/  @P1 BRA `(.L_x_15) ;  /* 0xfffffffc00681947 */ /* 0x000fec000383ffff */
.L_x_14:
[----:B------:R-:W-:Y:S05]  /*0b70*/  BSYNC.RECONVERGENT B1 ;  /* 0x0000000000017941 */ /* 0x000fea0003800200 */
.L_x_13:
[----:B------:R-:W-:Y:S05]  /*0b80*/  @!P0 BRA `(.L_x_12) ;  /* 0x0000000000d88947 */ /* 0x000fea0003800000 */
[----:B------:R-:W-:Y:S01]  /*0b90*/  ISETP.GE.U32.AND P0, PT, R18, 0x8, PT ;  /* 0x000000081200780c */ /* 0x000fe20003f06070 */
[----:B------:R-:W-:Y:S01]  /*0ba0*/  BSSY.RECONVERGENT B1, `(.L_x_16) ;  /* 0x0000017000017945 */ /* 0x000fe20003800200 */
[----:B0-----:R-:W-:-:S04]  /*0bb0*/  LOP3.LUT R8, R3, 0x7, RZ, 0xc0, !PT ;  /* 0x0000000703087812 */ /* 0x001fc800078ec0ff */
[----:B------:R-:W-:-:S07]  /*0bc0*/  ISETP.NE.AND P1, PT, R8, RZ, PT ;  /* 0x000000ff0800720c */ /* 0x000fce0003f25270 */
[----:B------:R-:W-:Y:S06]  /*0bd0*/  @!P0 BRA `(.L_x_17) ;  /* 0x00000000004c8947 */ /* 0x000fec0003800000 */
[----:B------:R-:W0:Y:S02]  /*0be0*/  LDC.64 R4, c[0x0][0x390] ;  /* 0x0000e400ff047b82 */ /* 0x000e240000000a00 */
[----:B0-----:R-:W-:-:S05]  /*0bf0*/  IMAD.WIDE.U32 R4, R0, 0x4, R4 ;  /* 0x0000000400047825 */ /* 0x001fca00078e0004 */
[----:B------:R-:W2:Y:S04]  /*0c00*/  LDG.E R7, desc[UR10][R4.64] ;  /* 0x0000000a04077981 */ /* 0x000ea8000c1e1900 */
[----:B------:R-:W3:Y:S04]  /*0c10*/  LDG.E R6, desc[UR10][R4.64+0x80] ;  /* 0x0000800a04067981 */ /* 0x000ee8000c1e1900 */
[----:B------:R-:W4:Y:S04]  /*0c20*/  LDG.E R9, desc[UR10][R4.64+0x100] ;  /* 0x0001000a04097981 */ /* 0x000f28000c1e1900 */
[----:B------:R-:W5:Y:S04]  /*0c30*/  LDG.E R11, desc[UR10][R4.64+0x180] ;  /* 0x0001800a040b7981 */ /* 0x000f68000c1e1900 */
[----:B------:R-:W5:Y:S04]  /*0c40*/  LDG.E R13, desc[UR10][R4.64+0x200] ;  /* 0x0002000a040d7981 */ /* 0x000f68000c1e1900 */
[----:B------:R-:W5:Y:S04]  /*0c50*/  LDG.E R15, desc[UR10][R4.64+0x280] ;  /* 0x0002800a040f7981 */ /* 0x000f68000c1e1900 */
[----:B------:R-:W5:Y:S04]  /*0c60*/  LDG.E R17, desc[UR10][R4.64+0x300] ;  /* 0x0003000a04117981 */ /* 0x000f68000c1e1900 */
[----:B------:R-:W5:Y:S01]  /*0c70*/  LDG.E R19, desc[UR10][R4.64+0x380] ;  /* 0x0003800a04137981 */ /* 0x000f62000c1e1900 */
[----:B------:R-:W-:-:S02]  /*0c80*/  VIADD R0, R0, 0x100 ;  /* 0x0000010000007836 */ /* 0x000fc40000000000 */
[----:B--2---:R-:W-:-:S04]  /*0c90*/  FADD R7, R2, R7 ;  /* 0x0000000702077221 */ /* 0x004fc80000000000 */
[----:B---3--:R-:W-:-:S04]  /*0ca0*/  FADD R6, R7, R6 ;  /* 0x0000000607067221 */ /* 0x008fc80000000000 */
[----:B----4-:R-:W-:-:S04]  /*0cb0*/  FADD R6, R6, R9 ;  /* 0x0000000906067221 */ /* 0x010fc80000000000 */
[----:B-----5:R-:W-:-:S04]  /*0cc0*/  FADD R6, R6, R11 ;  /* 0x0000000b06067221 */ /* 0x020fc80000000000 */
[----:B------:R-:W-:-:S04]  /*0cd0*/  FADD R6, R6, R13 ;  /* 0x0000000d06067221 */ /* 0x000fc80000000000 */
[----:B------:R-:W-:-:S04]  /*0ce0*/  FADD R6, R6, R15 ;  /* 0x0000000f06067221 */ /* 0x000fc80000000000 */
[----:B------:R-:W-:-:S04]  /*0cf0*/  FADD R6, R6, R17 ;  /* 0x0000001106067221 */ /* 0x000fc80000000000 */
[----:B------:R-:W-:-:S07]  /*0d00*/  FADD R2, R6, R19 ;  /* 0x0000001306027221 */ /* 0x000fce0000000000 */
.L_x_17:
[----:B------:R-:W-:Y:S05]  /*0d10*/  BSYNC.RECONVERGENT B1 ;  /* 0x0000000000017941 */ /* 0x000fea0003800200 */
.L_x_16:
[----:B------:R-:W-:Y:S05]  /*0d20*/  @!P1 BRA `(.L_x_12) ;  /* 0x0000000000709947 */ /* 0x000fea0003800000 */
[----:B------:R-:W-:Y:S01]  /*0d30*/  ISETP.GE.U32.AND P0, PT, R8, 0x4, PT ;  /* 0x000000040800780c */ /* 0x000fe20003f06070 */
[----:B------:R-:W-:Y:S01]  /*0d40*/  BSSY.RECONVERGENT B1, `(.L_x_18) ;  /* 0x000000f000017945 */ /* 0x000fe20003800200 */
[----:B------:R-:W-:-:S04]  /*0d50*/  LOP3.LUT R3, R3, 0x3, RZ, 0xc0, !PT ;  /* 0x0000000303037812 */ /* 0x000fc800078ec0ff */
[----:B------:R-:W-:-:S07]  /*0d60*/  ISETP.NE.AND P1, PT, R3, RZ, PT ;  /* 0x000000ff0300720c */ /* 0x000fce0003f25270 */
[----:B------:R-:W-:Y:S06]  /*0d70*/  @!P0 BRA `(.L_x_19) ;  /* 0x00000000002c8947 */ /* 0x000fec0003800000 */
[----:B------:R-:W0:Y:S02]  /*0d80*/  LDC.64 R4, c[0x0][0x390] ;  /* 0x0000e400ff047b82 */ /* 0x000e240000000a00 */
[----:B0-----:R-:W-:-:S05]  /*0d90*/  IMAD.WIDE.U32 R4, R0, 0x4, R4 ;  /* 0x0000000400047825 */ /* 0x001fca00078e0004 */
[----:B------:R-:W2:Y:S04]  /*0da0*/  LDG.E R7, desc[UR10][R4.64] ;  /* 0x0000000a04077981 */ /* 0x000ea8000c1e1900 */
[----:B------:R-:W3:Y:S04]  /*0db0*/  LDG.E R6, desc[UR10][R4.64+0x80] ;  /* 0x0000800a04067981 */ /* 0x000ee8000c1e1900 */
[----:B------:R-:W4:Y:S04]  /*0dc0*/  LDG.E R9, desc[UR10][R4.64+0x100] ;  /* 0x0001000a04097981 */ /* 0x000f28000c1e1900 */
[----:B------:R-:W5:Y:S01]  /*0dd0*/  LDG.E R11, desc[UR10][R4.64+0x180] ;  /* 0x0001800a040b7981 */ /* 0x000f62000c1e1900 */
[----:B------:R-:W-:Y:S01]  /*0de0*/  IADD3 R0, PT, PT, R0, 0x80, RZ ;  /* 0x0000008000007810 */ /* 0x000fe20007ffe0ff */
[----:B--2---:R-:W-:-:S04]  /*0df0*/  FADD R7, R2, R7 ;  /* 0x0000000702077221 */ /* 0x004fc80000000000 */
[----:B---3--:R-:W-:-:S04]  /*0e00*/  FADD R6, R7, R6 ;  /* 0x0000000607067221 */ /* 0x008fc80000000000 */
[----:B----4-:R-:W-:-:S04]  /*0e10*/  FADD R6, R6, R9 ;  /* 0x0000000906067221 */ /* 0x010fc80000000000 */
[----:B-----5:R-:W-:-:S07]  /*0e20*/  FADD R2, R6, R11 ;  /* 0x0000000b06027221 */ /* 0x020fce0000000000 */
.L_x_19:
[----:B------:R-:W-:Y:S05]  /*0e30*/  BSYNC.RECONVERGENT B1 ;  /* 0x0000000000017941 */ /* 0x000fea0003800200 */
.L_x_18:
[----:B------:R-:W-:Y:S05]  /*0e40*/  @!P1 BRA `(.L_x_12) ;  /* 0x0000000000289947 */ /* 0x000fea0003800000 */
[----:B------:R-:W0:Y:S02]  /*0e50*/  LDC.64 R4, c[0x0][0x390] ;  /* 0x0000e400ff047b82 */ /* 0x000e240000000a00 */
[----:B0-----:R-:W-:Y:S01]  /*0e60*/  IMAD.WIDE.U32 R4, R0, 0x4, R4 ;  /* 0x0000000400047825 */ /* 0x001fe200078e0004 */
[----:B------:R-:W-:-:S07]  /*0e70*/  IADD3 R0, PT, PT, -R3, RZ, RZ ;  /* 0x000000ff03007210 */ /* 0x000fce0007ffe1ff */
.L_x_20:
[----:B------:R0:W2:Y:S01]  /*0e80*/  LDG.E R3, desc[UR10][R4.64] ;  /* 0x0000000a04037981 */ /* 0x0000a2000c1e1900 */
[----:B------:R-:W-:-:S04]  /*0e90*/  IADD3 R0, PT, PT, R0, 0x1, RZ ;  /* 0x0000000100007810 */ /* 0x000fc80007ffe0ff */
[----:B------:R-:W-:Y:S02]  /*0ea0*/  ISETP.NE.AND P0, PT, R0, RZ, PT ;  /* 0x000000ff0000720c */ /* 0x000fe40003f05270 */
[----:B0-----:R-:W-:-:S05]  /*0eb0*/  IADD3 R4, P1, PT, R4, 0x80, RZ ;  /* 0x0000008004047810 */ /* 0x001fca0007f3e0ff */
[----:B------:R-:W-:Y:S02]  /*0ec0*/  IMAD.X R5, RZ, RZ, R5, P1 ;  /* 0x000000ffff057224 */ /* 0x000fe400008e0605 */
[----:B--2---:R-:W-:-:S04]  /*0ed0*/  FADD R2, R3, R2 ;  /* 0x0000000203027221 */ /* 0x004fc80000000000 */
[----:B------:R-:W-:Y:S05]  /*0ee0*/  @P0 BRA `(.L_x_20) ;  /* 0xfffffffc00e40947 */ /* 0x000fea000383ffff */
.L_x_12:
[----:B------:R-:W-:Y:S05]  /*0ef0*/  BSYNC.RECONVERGENT B0 ;  /* 0x0000000000007941 */ /* 0x000fea0003800200 */
.L_x_11:
[----:B------:R-:W-:-:S03]  /*0f00*/  UMOV UR5, 0xffffffff ;  /* 0xffffffff00057882 */ /* 0x000fc60000000000 */
[----:B------:R-:W-:Y:S05]  /*0f10*/  BRA.DIV UR5, `(.L_x_21) ;  /* 0x0000000605207947 */ /* 0x000fea000b800000 */
[----:B------:R-:W1:Y:S02]  /*0f20*/  SHFL.BFLY PT, R3, R2, 0x10, 0x1f ;  /* 0x0e001f0002037f89 */ /* 0x000e6400000e0000 */
[----:B-1----:R-:W-:-:S05]  /*0f30*/  FADD R3, R3, R2 ;  /* 0x0000000203037221 */ /* 0x002fca0000000000 */
[----:B------:R-:W1:Y:S02]  /*0f40*/  SHFL.BFLY PT, R0, R3, 0x8, 0x1f ;  /* 0x0d001f0003007f89 */ /* 0x000e6400000e0000 */
[----:B-1----:R-:W-:-:S05]  /*0f50*/  FADD R0, R3, R0 ;  /* 0x0000000003007221 */ /* 0x002fca0000000000 */
[----:B------:R-:W1:Y:S02]  /*0f60*/  SHFL.BFLY PT, R5, R0, 0x4, 0x1f ;  /* 0x0c801f0000057f89 */ /* 0x000e6400000e0000 */
[----:B-1----:R-:W-:-:S05]  /*0f70*/  FADD R5, R0, R5 ;  /* 0x0000000500057221 */ /* 0x002fca0000000000 */
[----:B------:R-:W1:Y:S02]  /*0f80*/  SHFL.BFLY PT, R4, R5, 0x2, 0x1f ;  /* 0x0c401f0005047f89 */ /* 0x000e6400000e0000 */
[----:B-1----:R-:W-:-:S05]  /*0f90*/  FADD R4, R5, R4 ;  /* 0x0000000405047221 */ /* 0x002fca0000000000 */
[----:B0-----:R0:W1:Y:S02]  /*0fa0*/  SHFL.BFLY PT, R7, R4, 0x1, 0x1f ;  /* 0x0c201f0004077f89 */ /* 0x00106400000e0000 */
.L_x_40:
[----:B------:R-:W2:Y:S01]  /*0fb0*/  LDC.64 R2, c[0x0][0x3a0] ;  /* 0x0000e800ff027b82 */ /* 0x000ea20000000a00 */
[----:B-1----:R-:W-:-:S05]  /*0fc0*/  FADD R7, R4, R7 ;  /* 0x0000000704077221 */ /* 0x002fca0000000000 */
[----:B--2---:R-:W-:Y:S01]  /*0fd0*/  STG.E desc[UR10][R2.64], R7 ;  /* 0x0000000702007986 */ /* 0x004fe2000c10190a */
[----:B------:R-:W-:Y:S05]  /*0fe0*/  EXIT ;  /* 0x000000000000794d */ /* 0x000fea0003800000 */
.L_x_4:
[----:B------:R-:W-:Y:S01]  /*0ff0*/  HFMA2 R10, -RZ, RZ, 0, 9.5367431640625e-07 ;  /* 0x00000010ff0a7431 */ /* 0x000fe200000001ff */
[----:B------:R-:W-:Y:S02]  /*1000*/  MOV R12, 0x1f ;  /* 0x0000001f000c7802 */ /* 0x000fe40000000f00 */
[----:B------:R-:W-:-:S07]  /*1010*/  MOV R9, 0xffffffff ;  /* 0xffffffff00097802 */ /* 0x000fce0000000f00 */
[----:B0-----:R-:W-:Y:S05]  /*1020*/  WARPSYNC.COLLECTIVE R9, `(.L_x_22) ;  /* 0x0000000009087348 */ /* 0x001fea0003c00000 */
[----:B0-----:R0:W1:Y:S02]  /*1030*/  SHFL.BFLY P0, R8, R3, R10, R12 ;  /* 0x0c00000a03087389 */ /* 0x001064000000000c */
[----:B01----:R-:W-:Y:S05]  /*1040*/  ENDCOLLECTIVE ;  /* 0x000000000000791b */ /* 0x003fea0003800000 */
.L_x_22:
[----:B------:R-:W-:Y:S02]  /*1050*/  HFMA2 R10, -RZ, RZ, 0, 4.76837158203125e-07 ;  /* 0x00000008ff0a7431 */ /* 0x000fe400000001ff */
[----:B------:R-:W-:-:S04]  /*1060*/  IMAD.MOV.U32 R4, RZ, RZ, R8 ;  /* 0x000000ffff047224 */ /* 0x000fc800078e0008 */
[----:B------:R-:W-:-:S05]  /*1070*/  FADD R4, R4, R3 ;  /* 0x0000000304047221 */ /* 0x000fca0000000000 */
[----:B------:R-:W-:-:S07]  /*1080*/  MOV R3, R4 ;  /* 0x0000000400037202 */ /* 0x000fce0000000f00 */
[----:B------:R-:W-:Y:S05]  /*1090*/  WARPSYNC.COLLECTIVE R9, `(.L_x_23) ;  /* 0x0000000009087348 */ /* 0x000fea0003c00000 */
[----:B------:R0:W1:Y:S02]  /*10a0*/  SHFL.BFLY P0, R8, R3, R10, R12 ;  /* 0x0c00000a03087389 */ /* 0x000064000000000c */
[----:B01----:R-:W-:Y:S05]  /*10b0*/  ENDCOLLECTIVE ;  /* 0x000000000000791b */ /* 0x003fea0003800000 */
.L_x_23:
[----:B------:R-:W-:Y:S01]  /*10c0*/  HFMA2 R10, -RZ, RZ, 0, 2.384185791015625e-07 ;  /* 0x00000004ff0a7431 */ /* 0x000fe200000001ff */
[----:B------:R-:W-:-:S05]  /*10d0*/  MOV R5, R8 ;  /* 0x0000000800057202 */ /* 0x000fca0000000f00 */
[----:B------:R-:W-:-:S04]  /*10e0*/  FADD R5, R4, R5 ;  /* 0x0000000504057221 */ /* 0x000fc80000000000 */
[----:B------:R-:W-:-:S07]  /*10f0*/  IMAD.MOV.U32 R3, RZ, RZ, R5 ;  /* 0x000000ffff037224 */ /* 0x000fce00078e0005 */
[----:B------:R-:W-:Y:S05]  /*1100*/  WARPSYNC.COLLECTIVE R9, `(.L_x_24) ;  /* 0x0000000009087348 */ /* 0x000fea0003c00000 */
[----:B------:R0:W1:Y:S02]  /*1110*/  SHFL.BFLY P0, R8, R3, R10, R12 ;  /* 0x0c00000a03087389 */ /* 0x000064000000000c */
[----:B01----:R-:W-:Y:S05]  /*1120*/  ENDCOLLECTIVE ;  /* 0x000000000000791b */ /* 0x003fea0003800000 */
.L_x_24:
[----:B------:R-:W-:Y:S01]  /*1130*/  IMAD.MOV.U32 R10, RZ, RZ, 0x2 ;  /* 0x00000002ff0a7424 */ /* 0x000fe200078e00ff */
[----:B------:R-:W-:-:S05]  /*1140*/  MOV R6, R8 ;  /* 0x0000000800067202 */ /* 0x000fca0000000f00 */
[----:B------:R-:W-:-:S05]  /*1150*/  FADD R6, R5, R6 ;  /* 0x0000000605067221 */ /* 0x000fca0000000000 */
[----:B------:R-:W-:-:S07]  /*1160*/  MOV R3, R6 ;  /* 0x0000000600037202 */ /* 0x000fce0000000f00 */
[----:B------:R-:W-:Y:S05]  /*1170*/  WARPSYNC.COLLECTIVE R9, `(.L_x_25) ;  /* 0x0000000009087348 */ /* 0x000fea0003c00000 */
[----:B------:R0:W1:Y:S02]  /*1180*/  SHFL.BFLY P0, R8, R3, R10, R12 ;  /* 0x0c00000a03087389 */ /* 0x000064000000000c */
[----:B01----:R-:W-:Y:S05]  /*1190*/  ENDCOLLECTIVE ;  /* 0x000000000000791b */ /* 0x003fea0003800000 */
.L_x_25:
[----:B------:R-:W-:Y:S01]  /*11a0*/  HFMA2 R10, -RZ, RZ, 0, 5.9604644775390625e-08 ;  /* 0x00000001ff0a7431 */ /* 0x000fe200000001ff */
[----:B------:R-:W-:-:S05]  /*11b0*/  MOV R7, R8 ;  /* 0x0000000800077202 */ /* 0x000fca0000000f00 */
[----:B------:R-:W-:-:S05]  /*11c0*/  FADD R7, R6, R7 ;  /* 0x0000000706077221 */ /* 0x000fca0000000000 */
[----:B------:R-:W-:-:S07]  /*11d0*/  MOV R3, R7 ;  /* 0x0000000700037202 */ /* 0x000fce0000000f00 */
[----:B------:R-:W-:Y:S05]  /*11e0*/  WARPSYNC.COLLECTIVE R9, `(.L_x_26) ;  /* 0x0000000009087348 */ /* 0x000fea0003c00000 */
[----:B------:R0:W1:Y:S02]  /*11f0*/  SHFL.BFLY P0, R8, R3, R10, R12 ;  /* 0x0c00000a03087389 */ /* 0x000064000000000c */
[----:B01----:R-:W-:Y:S05]  /*1200*/  ENDCOLLECTIVE ;  /* 0x000000000000791b */ /* 0x003fea0003800000 */
.L_x_26:
[----:B------:R-:W-:Y:S05]  /*1210*/  BRA `(.L_x_27) ;  /* 0xfffffff0006c7947 */ /* 0x000fea000383ffff */
.L_x_6:
[----:B------:R-:W-:Y:S01]  /*1220*/  BSSY B0, `(.L_x_28) ;  /* 0x000000a000007945 */ /* 0x000fe20003800000 */
[----:B------:R-:W-:Y:S01]  /*1230*/  IMAD.MOV.U32 R6, RZ, RZ, 0x0 ;  /* 0x00000000ff067424 */ /* 0x000fe200078e00ff */
[----:B------:R-:W-:Y:S02]  /*1240*/  MOV R3, 0x0 ;  /* 0x0000000000037802 */ /* 0x000fe40000000f00 */
[----:B------:R-:W-:-:S07]  /*1250*/  MOV R9, 0xffffffff ;  /* 0xffffffff00097802 */ /* 0x000fce0000000f00 */
[----:B0-----:R-:W-:Y:S05]  /*1260*/  WARPSYNC.COLLECTIVE.ALL `(.L_x_29) ;  /* 0x0000000000147948 */ /* 0x001fea0003c00000 */
[----:B------:R-:W-:-:S04]  /*1270*/  SHF.L.U32 R3, R3, 0x10, RZ ;  /* 0x0000001003037819 */ /* 0x000fc800000006ff */
[----:B------:R-:W-:-:S05]  /*1280*/  LOP3.LUT R3, R3, 0xf, R6, 0xf8, !PT ;  /* 0x0000000f03037812 */ /* 0x000fca00078ef806 */
[----:B------:R1:W-:Y:S02]  /*1290*/  BAR.SYNC.DEFER_BLOCKING R3, R3 ;  /* 0x000000030000731d */ /* 0x0003e40000010000 */
[----:B-1----:R-:W-:-:S04]  /*12a0*/  SHF.R.U32 R3, R3, 0x10, RZ ;  /* 0x0000001003037819 */ /* 0x002fc800000016ff */
[----:B0-----:R-:W-:Y:S05]  /*12b0*/  ENDCOLLECTIVE ;  /* 0x000000000000791b */ /* 0x001fea0003800000 */
.L_x_29:
[----:B------:R-:W-:Y:S05]  /*12c0*/  BSYNC B0 ;  /* 0x0000000000007941 */ /* 0x000fea0003800000 */
.L_x_28:
[----:B------:R-:W-:Y:S05]  /*12d0*/  BRA `(.L_x_30) ;  /* 0xfffffff000847947 */ /* 0x000fea000383ffff */
.L_x_10:
[----:B------:R-:W-:Y:S01]  /*12e0*/  HFMA2 R6, -RZ, RZ, 0, 0 ;  /* 0x00000000ff067431 */ /* 0x000fe200000001ff */
[----:B------:R-:W-:Y:S01]  /*12f0*/  BSSY B0, `(.L_x_31) ;  /* 0x0000009000007945 */ /* 0x000fe20003800000 */
[----:B------:R-:W-:Y:S01]  /*1300*/  IMAD.MOV.U32 R3, RZ, RZ, 0x0 ;  /* 0x00000000ff037424 */ /* 0x000fe200078e00ff */
[----:B------:R-:W-:-:S07]  /*1310*/  MOV R9, 0xffffffff ;  /* 0xffffffff00097802 */ /* 0x000fce0000000f00 */
[----:B0-----:R-:W-:Y:S05]  /*1320*/  WARPSYNC.COLLECTIVE.ALL `(.L_x_32) ;  /* 0x0000000000147948 */ /* 0x001fea0003c00000 */
[----:B------:R-:W-:-:S04]  /*1330*/  SHF.L.U32 R3, R3, 0x10, RZ ;  /* 0x0000001003037819 */ /* 0x000fc800000006ff */
[----:B------:R-:W-:-:S05]  /*1340*/  LOP3.LUT R3, R3, 0xf, R6, 0xf8, !PT ;  /* 0x0000000f03037812 */ /* 0x000fca00078ef806 */
[----:B------:R1:W-:Y:S02]  /*1350*/  BAR.SYNC.DEFER_BLOCKING R3, R3 ;  /* 0x000000030000731d */ /* 0x0003e40000010000 */
[----:B-1----:R-:W-:-:S04]  /*1360*/  SHF.R.U32 R3, R3, 0x10, RZ ;  /* 0x0000001003037819 */ /* 0x002fc800000016ff */
[----:B0-----:R-:W-:Y:S05]  /*1370*/  ENDCOLLECTIVE ;  /* 0x000000000000791b */ /* 0x001fea0003800000 */
.L_x_32:
[----:B------:R-:W-:Y:S05]  /*1380*/  BSYNC B0 ;  /* 0x0000000000007941 */ /* 0x000fea0003800000 */
.L_x_31:
[----:B------:R-:W-:Y:S05]  /*1390*/  BRA `(.L_x_33) ;  /* 0xfffffff400047947 */ /* 0x000fea000383ffff */
.L_x_21:
[----:B------:R-:W-:Y:S01]  /*13a0*/  HFMA2 R10, -RZ, RZ, 0, 9.5367431640625e-07 ;  /* 0x00000010ff0a7431 */ /* 0x000fe200000001ff */
[----:B------:R-:W-:Y:S01]  /*13b0*/  BSSY B0, `(.L_x_34) ;  /* 0x0000007000007945 */ /* 0x000fe20003800000 */
[----:B------:R-:W-:Y:S01]  /*13c0*/  MOV R3, R2 ;  /* 0x0000000200037202 */ /* 0x000fe20000000f00 */
[----:B------:R-:W-:Y:S01]  /*13d0*/  IMAD.MOV.U32 R12, RZ, RZ, 0x1f ;  /* 0x0000001fff0c7424 */ /* 0x000fe200078e00ff */
[----:B------:R-:W-:-:S07]  /*13e0*/  MOV R9, 0xffffffff ;  /* 0xffffffff00097802 */ /* 0x000fce0000000f00 */
[----:B0-----:R-:W-:Y:S05]  /*13f0*/  WARPSYNC.COLLECTIVE R9, `(.L_x_35) ;  /* 0x0000000009087348 */ /* 0x001fea0003c00000 */
[----:B0-----:R0:W1:Y:S02]  /*1400*/  SHFL.BFLY P0, R8, R3, R10, R12 ;  /* 0x0c00000a03087389 */ /* 0x001064000000000c */
[----:B01----:R-:W-:Y:S05]  /*1410*/  ENDCOLLECTIVE ;  /* 0x000000000000791b */ /* 0x003fea0003800000 */
.L_x_35:
[----:B------:R-:W-:Y:S05]  /*1420*/  BSYNC B0 ;  /* 0x0000000000007941 */ /* 0x000fea0003800000 */
.L_x_34:
[----:B------:R-:W-:Y:S01]  /*1430*/  MOV R3, R8 ;  /* 0x0000000800037202 */ /* 0x000fe20000000f00 */
[----:B------:R-:W-:Y:S02]  /*1440*/  HFMA2 R10, -RZ, RZ, 0, 4.76837158203125e-07 ;  /* 0x00000008ff0a7431 */ /* 0x000fe400000001ff */
[----:B------:R-:W-:Y:S01]  /*1450*/  IMAD.MOV.U32 R12, RZ, RZ, 0x1f ;  /* 0x0000001fff0c7424 */ /* 0x000fe200078e00ff */
[----:B------:R-:W-:Y:S01]  /*1460*/  MOV R9, 0xffffffff ;  /* 0xffffffff00097802 */ /* 0x000fe20000000f00 */
[----:B------:R-:W-:-:S07]  /*1470*/  FADD R3, R3, R2 ;  /* 0x0000000203037221 */ /* 0x000fce0000000000 */
[----:B------:R-:W-:Y:S05]  /*1480*/  WARPSYNC.COLLECTIVE R9, `(.L_x_36) ;  /* 0x0000000009087348 */ /* 0x000fea0003c00000 */
[----:B------:R0:W1:Y:S02]  /*1490*/  SHFL.BFLY P0, R8, R3, R10, R12 ;  /* 0x0c00000a03087389 */ /* 0x000064000000000c */
[----:B01----:R-:W-:Y:S05]  /*14a0*/  ENDCOLLECTIVE ;  /* 0x000000000000791b */ /* 0x003fea0003800000 */
.L_x_36:
[----:B------:R-:W-:Y:S01]  /*14b0*/  IMAD.MOV.U32 R10, RZ, RZ, 0x4 ;  /* 0x00000004ff0a7424 */ /* 0x000fe200078e00ff */
[----:B------:R-:W-:-:S05]  /*14c0*/  MOV R0, R8 ;  /* 0x0000000800007202 */ /* 0x000fca0000000f00 */
[----:B------:R-:W-:-:S05]  /*14d0*/  FADD R0, R3, R0 ;  /* 0x0000000003007221 */ /* 0x000fca0000000000 */
[----:B------:R-:W-:-:S07]  /*14e0*/  MOV R3, R0 ;  /* 0x0000000000037202 */ /* 0x000fce0000000f00 */
[----:B------:R-:W-:Y:S05]  /*14f0*/  WARPSYNC.COLLECTIVE R9, `(.L_x_37) ;  /* 0x0000000009087348 */ /* 0x000fea0003c00000 */
[----:B------:R0:W1:Y:S02]  /*1500*/  SHFL.BFLY P0, R8, R3, R10, R12 ;  /* 0x0c00000a03087389 */ /* 0x000064000000000c */
[----:B01----:R-:W-:Y:S05]  /*1510*/  ENDCOLLECTIVE ;  /* 0x000000000000791b */ /* 0x003fea0003800000 */
.L_x_37:
[----:B------:R-:W-:Y:S01]  /*1520*/  HFMA2 R10, -RZ, RZ, 0, 1.1920928955078125e-07 ;  /* 0x00000002ff0a7431 */ /* 0x000fe200000001ff */
[----:B------:R-:W-:-:S05]  /*1530*/  MOV R5, R8 ;  /* 0x0000000800057202 */ /* 0x000fca0000000f00 */
[----:B------:R-:W-:-:S05]  /*1540*/  FADD R5, R0, R5 ;  /* 0x0000000500057221 */ /* 0x000fca0000000000 */
[----:B------:R-:W-:-:S07]  /*1550*/  MOV R3, R5 ;  /* 0x0000000500037202 */ /* 0x000fce0000000f00 */
[----:B------:R-:W-:Y:S05]  /*1560*/  WARPSYNC.COLLECTIVE R9, `(.L_x_38) ;  /* 0x0000000009087348 */ /* 0x000fea0003c00000 */
[----:B------:R0:W1:Y:S02]  /*1570*/  SHFL.BFLY P0, R8, R3, R10, R12 ;  /* 0x0c00000a03087389 */ /* 0x000064000000000c */
[----:B01----:R-:W-:Y:S05]  /*1580*/  ENDCOLLECTIVE ;  /* 0x000000000000791b */ /* 0x003fea0003800000 */
.L_x_38:
[----:B------:R-:W-:Y:S02]  /*1590*/  HFMA2 R10, -RZ, RZ, 0, 5.9604644775390625e-08 ;  /* 0x00000001ff0a7431 */ /* 0x000fe400000001ff */
[----:B------:R-:W-:-:S04]  /*15a0*/  IMAD.MOV.U32 R4, RZ, RZ, R8 ;  /* 0x000000ffff047224 */ /* 0x000fc800078e0008 */
[----:B------:R-:W-:-:S05]  /*15b0*/  FADD R4, R5, R4 ;  /* 0x0000000405047221 */ /* 0x000fca0000000000 */
[----:B------:R-:W-:-:S07]  /*15c0*/  MOV R3, R4 ;  /* 0x0000000400037202 */ /* 0x000fce0000000f00 */
[----:B------:R-:W-:Y:S05]  /*15d0*/  WARPSYNC.COLLECTIVE R9, `(.L_x_39) ;  /* 0x0000000009087348 */ /* 0x000fea0003c00000 */
[----:B------:R0:W1:Y:S02]  /*15e0*/  SHFL.BFLY P0, R8, R3, R10, R12 ;  /* 0x0c00000a03087389 */ /* 0x000064000000000c */
[----:B01----:R-:W-:Y:S05]  /*15f0*/  ENDCOLLECTIVE ;  /* 0x000000000000791b */ /* 0x003fea0003800000 */
.L_x_39:
[----:B------:R-:W-:Y:S01]  /*1600*/  MOV R7, R8 ;  /* 0x0000000800077202 */ /* 0x000fe20000000f00 */
[----:B------:R-:W-:Y:S06]  /*1610*/  BRA `(.L_x_40) ;  /* 0xfffffff800647947 */ /* 0x000fec000383ffff */
.L_x_41:
[----:B------:R-:W-:-:S00]  /*1620*/  BRA `(.L_x_41) ;  /* 0xfffffffc00fc7947 */ /* 0x000fc0000383ffff */
[----:B------:R-:W-:-:S00]  /*1630*/  NOP ;  /* 0x0000000000007918 */ /* 0x000fc00000000000 */
        /* <DEDUP_REMOVED lines=12> */
.L_x_73:


//--------------------- .text._Z18KeReduceSumShufflePfiS_i --------------------------
	.section	.text._Z18KeReduceSumShufflePfiS_i,"ax",@progbits
	.align	128
        .global         _Z18KeReduceSumShufflePfiS_i
        .type           _Z18KeReduceSumShufflePfiS_i,@function
        .size           _Z18KeReduceSumShufflePfiS_i,(.L_x_74 - _Z18KeReduceSumShufflePfiS_i)
        .other          _Z18KeReduceSumShufflePfiS_i,@"STO_CUDA_ENTRY STV_DEFAULT"
_Z18KeReduceSumShufflePfiS_i:
.text._Z18KeReduceSumShufflePfiS_i:
        /* <DEDUP_REMOVED lines=16> */
.L_x_43:
[----:B0-----:R-:W-:-:S06]  /*0100*/  IMAD.WIDE R2, R6, 0x4, R4 ;  /* 0x0000000406027825 */ /* 0x001fcc00078e0204 */
[----:B-1----:R-:W2:Y:S01]  /*0110*/  LDG.E R3, desc[UR8][R2.64] ;  /* 0x0000000802037981 */ /* 0x002ea2000c1e1900 */
[----:B------:R-:W-:-:S04]  /*0120*/  IADD3 R6, PT, PT, R6, UR6, RZ ;  /* 0x0000000606067c10 */ /* 0x000fc8000fffe0ff */
[----:B------:R-:W-:Y:S01]  /*0130*/  ISETP.GE.AND P0, PT, R6, R7, PT ;  /* 0x000000070600720c */ /* 0x000fe20003f06270 */
[----:B--2---:R-:W-:-:S12]  /*0140*/  FADD R8, R3, R8 ;  /* 0x0000000803087221 */ /* 0x004fd80000000000 */
[----:B------:R-:W-:Y:S05]  /*0150*/  @!P0 BRA `(.L_x_43) ;  /* 0xfffffffc00e88947 */ /* 0x000fea000383ffff */
[----:B------:R-:W-:Y:S05]  /*0160*/  BSYNC.RECONVERGENT B0 ;  /* 0x0000000000007941 */ /* 0x000fea0003800200 */
.L_x_42:
[----:B------:R-:W0:Y:S01]  /*0170*/  SHFL.BFLY PT, R3, R8, 0x10, 0x1f ;  /* 0x0e001f0008037f89 */ /* 0x000e2200000e0000 */
[----:B------:R-:W1:Y:S01]  /*0180*/  S2UR UR5, SR_CgaCtaId ;  /* 0x00000000000579c3 */ /* 0x000e620000008800 */
[----:B------:R-:W-:Y:S01]  /*0190*/  UMOV UR4, 0x400 ;  /* 0x0000040000047882 */ /* 0x000fe20000000000 */
[----:B------:R-:W-:Y:S02]  /*01a0*/  SHF.R.U32.HI R6, RZ, 0x3, R9 ;  /* 0x00000003ff067819 */ /* 0x000fe40000011609 */
[----:B------:R-:W-:Y:S02]  /*01b0*/  ISETP.GT.U32.AND P0, PT, R9, 0x1f, PT ;  /* 0x0000001f0900780c */ /* 0x000fe40003f04070 */
        /* <DEDUP_REMOVED lines=13> */
[----:B------:R-:W-:Y:S05]  /*0290*/  @P0 EXIT ;  /* 0x000000000000094d */ /* 0x000fea0003800000 */
[----:B------:R-:W-:Y:S01]  /*02a0*/  UIADD3 UR5, UPT, UPT, UR6, 0x1f, URZ ;  /* 0x0000001f06057890 */ /* 0x000fe2000fffe0ff */
[----:B------:R-:W-:-:S03]  /*02b0*/  MOV R4, RZ ;  /* 0x000000ff00047202 */ /* 0x000fc60000000f00 */
[----:B------:R-:W-:-:S06]  /*02c0*/  USHF.R.U32.HI UR5, URZ, 0x5, UR5 ;  /* 0x00000005ff057899 */ /* 0x000fcc0008011605 */
[----:B------:R-:W-:-:S13]  /*02d0*/  ISETP.GE.U32.AND P0, PT, R9, UR5, PT ;  /* 0x0000000509007c0c */ /* 0x000fda000bf06070 */
[----:B------:R-:W-:-:S06]  /*02e0*/  @!P0 LEA R2, R9, UR4, 0x2 ;  /* 0x0000000409028c11 */ /* 0x000fcc000f8e10ff */
[----:B------:R-:W1:Y:S02]  /*02f0*/  @!P0 LDS R2, [R2] ;  /* 0x0000000002028984 */ /* 0x000e640000000800 */
[----:B-1----:R-:W-:-:S05]  /*0300*/  @!P0 FADD R4, RZ, R2 ;  /* 0x00000002ff048221 */ /* 0x002fca0000000000 */
[----:B------:R-:W1:Y:S02]  /*0310*/  SHFL.BFLY PT, R3, R4, 0x10, 0x1f ;  /* 0x0e001f0004037f89 */ /* 0x000e6400000e0000 */
[----:B-1----:R-:W-:-:S05]  /*0320*/  FADD R5, R3, R4 ;  /* 0x0000000403057221 */ /* 0x002fca0000000000 */
[----:B0-----:R-:W0:Y:S02]  /*0330*/  SHFL.BFLY PT, R6, R5, 0x8, 0x1f ;  /* 0x0d001f0005067f89 */ /* 0x001e2400000e0000 */
[----:B0-----:R-:W-:-:S05]  /*0340*/  FADD R6, R5, R6 ;  /* 0x0000000605067221 */ /* 0x001fca0000000000 */
[----:B------:R-:W0:Y:S02]  /*0350*/  SHFL.BFLY PT, R3, R6, 0x4, 0x1f ;  /* 0x0c801f0006037f89 */ /* 0x000e2400000e0000 */
[----:B0-----:R-:W-:Y:S02]  /*0360*/  FADD R7, R6, R3 ;  /* 0x0000000306077221 */ /* 0x001fe40000000000 */
[----:B------:R-:W0:Y:S03]  /*0370*/  LDC.64 R2, c[0x0][0x390] ;  /* 0x0000e400ff027b82 */ /* 0x000e260000000a00 */
[----:B------:R-:W1:Y:S01]  /*0380*/  SHFL.BFLY PT, R8, R7, 0x2, 0x1f ;  /* 0x0c401f0007087f89 */ /* 0x000e6200000e0000 */
[----:B0-----:R-:W-:-:S04]  /*0390*/  IMAD.WIDE.U32 R2, R0, 0x4, R2 ;  /* 0x0000000400027825 */ /* 0x001fc800078e0002 */
[----:B-1----:R-:W-:-:S05]  /*03a0*/  FADD R8, R7, R8 ;  /* 0x0000000807087221 */ /* 0x002fca0000000000 */
[----:B------:R-:W0:Y:S02]  /*03b0*/  SHFL.BFLY PT, R9, R8, 0x1, 0x1f ;  /* 0x0c201f0008097f89 */ /* 0x000e2400000e0000 */
[----:B0-----:R-:W-:-:S05]  /*03c0*/  FADD R9, R8, R9 ;  /* 0x0000000908097221 */ /* 0x001fca0000000000 */
[----:B------:R-:W-:Y:S01]  /*03d0*/  STG.E desc[UR8][R2.64], R9 ;  /* 0x0000000902007986 */ /* 0x000fe2000c101908 */
[----:B------:R-:W-:Y:S05]  /*03e0*/  EXIT ;  /* 0x000000000000794d */ /* 0x000fea0003800000 */
.L_x_44:
        /* <DEDUP_REMOVED lines=9> */
.L_x_74:


//--------------------- .text._Z17KeReduceSumSimplePfiS_i --------------------------
	.section	.text._Z17KeReduceSumSimplePfiS_i,"ax",@progbits
	.align	128
        .global         _Z17KeReduceSumSimplePfiS_i
        .type           _Z17KeReduceSumSimplePfiS_i,@function
        .size           _Z17KeReduceSumSimplePfiS_i,(.L_x_75 - _Z17KeReduceSumSimplePfiS_i)
        .other          _Z17KeReduceSumSimplePfiS_i,@"STO_CUDA_ENTRY STV_DEFAULT"
_Z17KeReduceSumSimplePfiS_i:
.text._Z17KeReduceSumSimplePfiS_i:
[----:B------:R-:W-:Y:S01]  /*0000*/  LDC R1, c[0x0][0x37c] ;  /* 0x0000df00ff017b82 */ /* 0x000fe20000000800 */
[----:B------:R-:W0:Y:S07]  /*0010*/  S2R R0, SR_CTAID.X ;  /* 0x0000000000007919 */ /* 0x000e2e0000002500 */
[----:B------:R-:W0:Y:S01]  /*0020*/  LDC R5, c[0x0][0x398] ;  /* 0x0000e600ff057b82 */ /* 0x000e220000000800 */
[----:B------:R-:W1:Y:S01]  /*0030*/  LDCU UR4, c[0x0][0x388] ;  /* 0x00007100ff0477ac */ /* 0x000e620008000800 */
[----:B------:R-:W2:Y:S01]  /*0040*/  S2R R3, SR_TID.X ;  /* 0x0000000000037919 */ /* 0x000ea20000002100 */
[----:B0-----:R-:W-:-:S02]  /*0050*/  IMAD R2, R0, R5, R5 ;  /* 0x0000000500027224 */ /* 0x001fc400078e0205 */
[----:B--2---:R-:W-:-:S03]  /*0060*/  IMAD R4, R0, R5, R3 ;  /* 0x0000000500047224 */ /* 0x004fc600078e0203 */
[----:B-1----:R-:W-:-:S04]  /*0070*/  VIMNMX.U32 R9, PT, PT, R2, UR4, PT ;  /* 0x0000000402097c48 */ /* 0x002fc8000bfe0000 */
[----:B------:R-:W-:-:S13]  /*0080*/  ISETP.GE.AND P0, PT, R4, R9, PT ;  /* 0x000000090400720c */ /* 0x000fda0003f06270 */
[----:B------:R-:W-:Y:S05]  /*0090*/  @P0 EXIT ;  /* 0x000000000000094d */ /* 0x000fea0003800000 */
[----:B------:R-:W0:Y:S01]  /*00a0*/  LDC R2, c[0x0][0x360] ;  /* 0x0000d800ff027b82 */ /* 0x000e220000000800 */
[----:B------:R-:W-:Y:S01]  /*00b0*/  HFMA2 R13, -RZ, RZ, 0, 0 ;  /* 0x00000000ff0d7431 */ /* 0x000fe200000001ff */
[----:B------:R-:W-:Y:S01]  /*00c0*/  BSSY.RECONVERGENT B0, `(.L_x_45) ;  /* 0x000000a000007945 */ /* 0x000fe20003800200 */
[----:B------:R-:W-:Y:S01]  /*00d0*/  MOV R11, R4 ;  /* 0x00000004000b7202 */ /* 0x000fe20000000f00 */
[----:B------:R-:W1:Y:S04]  /*00e0*/  LDCU.64 UR6, c[0x0][0x358] ;  /* 0x00006b00ff0677ac */ /* 0x000e680008000a00 */
[----:B------:R-:W2:Y:S02]  /*00f0*/  LDC.64 R6, c[0x0][0x380] ;  /* 0x0000e000ff067b82 */ /* 0x000ea40000000a00 */
.L_x_46:
[----:B--2---:R-:W-:-:S06]  /*0100*/  IMAD.WIDE R4, R11, 0x4, R6 ;  /* 0x000000040b047825 */ /* 0x004fcc00078e0206 */
[----:B-1----:R-:W2:Y:S01]  /*0110*/  LDG.E R4, desc[UR6][R4.64] ;  /* 0x0000000604047981 */ /* 0x002ea2000c1e1900 */
[----:B0-----:R-:W-:-:S04]  /*0120*/  IADD3 R11, PT, PT, R2, R11, RZ ;  /* 0x0000000b020b7210 */ /* 0x001fc80007ffe0ff */
[----:B------:R-:W-:Y:S01]  /*0130*/  ISETP.GE.AND P0, PT, R11, R9, PT ;  /* 0x000000090b00720c */ /* 0x000fe20003f06270 */
[----:B--2---:R-:W-:-:S12]  /*0140*/  FADD R13, R4, R13 ;  /* 0x0000000d040d7221 */ /* 0x004fd80000000000 */
[----:B------:R-:W-:Y:S05]  /*0150*/  @!P0 BRA `(.L_x_46) ;  /* 0xfffffffc00e88947 */ /* 0x000fea000383ffff */
[----:B------:R-:W-:Y:S05]  /*0160*/  BSYNC.RECONVERGENT B0 ;  /* 0x0000000000007941 */ /* 0x000fea0003800200 */
.L_x_45:
[----:B------:R-:W0:Y:S01]  /*0170*/  S2UR UR5, SR_CgaCtaId ;  /* 0x00000000000579c3 */ /* 0x000e220000008800 */
[----:B------:R-:W-:Y:S01]  /*0180*/  UMOV UR4, 0x400 ;  /* 0x0000040000047882 */ /* 0x000fe20000000000 */
[----:B------:R-:W-:Y:S01]  /*0190*/  ISETP.GT.U32.AND P0, PT, R3, 0x1f, PT ;  /* 0x0000001f0300780c */ /* 0x000fe20003f04070 */
[----:B------:R-:W-:Y:S01]  /*01a0*/  BSSY.RECONVERGENT B1, `(.L_x_47) ;  /* 0x0000074000017945 */ /* 0x000fe20003800200 */
[----:B0-----:R-:W-:-:S06]  /*01b0*/  ULEA UR4, UR5, UR4, 0x18 ;  /* 0x0000000405047291 */ /* 0x001fcc000f8ec0ff */
[----:B------:R-:W-:-:S05]  /*01c0*/  LEA R4, R3, UR4, 0x2 ;  /* 0x0000000403047c11 */ /* 0x000fca000f8e10ff */
[----:B------:R0:W-:Y:S01]  /*01d0*/  STS [R4], R13 ;  /* 0x0000000d04007388 */ /* 0x0001e20000000800 */
[----:B------:R-:W-:Y:S06]  /*01e0*/  BAR.SYNC.DEFER_BLOCKING 0x0 ;  /* 0x0000000000007b1d */ /* 0x000fec0000010000 */
[----:B------:R-:W-:Y:S05]  /*01f0*/  @P0 BRA `(.L_x_48) ;  /* 0x0000000400b80947 */ /* 0x000fea0003800000 */
[----:B------:R-:W-:Y:S01]  /*0200*/  ISETP.GE.U32.AND P0, PT, R3, R2, PT ;  /* 0x000000020300720c */ /* 0x000fe20003f06070 */
[----:B------:R-:W-:Y:S01]  /*0210*/  BSSY.RECONVERGENT B0, `(.L_x_49) ;  /* 0x000006b000007945 */ /* 0x000fe20003800200 */
[----:B------:R-:W-:-:S11]  /*0220*/  MOV R15, RZ ;  /* 0x000000ff000f7202 */ /* 0x000fd60000000f00 */
[----:B------:R-:W-:Y:S05]  /*0230*/  @P0 BRA `(.L_x_50) ;  /* 0x0000000400a00947 */ /* 0x000fea0003800000 */
[----:B------:R-:W-:Y:S01]  /*0240*/  LOP3.LUT R5, RZ, R3, RZ, 0x33, !PT ;  /* 0x00000003ff057212 */ /* 0x000fe200078e33ff */
[----:B------:R-:W-:Y:S01]  /*0250*/  BSSY.RECONVERGENT B2, `(.L_x_51) ;  /* 0x0000033000027945 */ /* 0x000fe20003800200 */
[----:B------:R-:W-:Y:S02]  /*0260*/  HFMA2 R15, -RZ, RZ, 0, 0 ;  /* 0x00000000ff0f7431 */ /* 0x000fe400000001ff */
[----:B------:R-:W-:Y:S01]  /*0270*/  IMAD.MOV.U32 R7, RZ, RZ, R3 ;  /* 0x000000ffff077224 */ /* 0x000fe200078e0003 */
[----:B------:R-:W-:-:S04]  /*0280*/  IADD3 R6, PT, PT, R5, R2, RZ ;  /* 0x0000000205067210 */ /* 0x000fc80007ffe0ff */
[C---:B------:R-:W-:Y:S02]  /*0290*/  ISETP.GE.U32.AND P1, PT, R6.reuse, 0x1e0, PT ;  /* 0x000001e00600780c */ /* 0x040fe40003f26070 */
[----:B------:R-:W-:-:S04]  /*02a0*/  LEA.HI R5, R6, 0x1, RZ, 0x1b ;  /* 0x0000000106057811 */ /* 0x000fc800078fd8ff */
[----:B------:R-:W-:-:S04]  /*02b0*/  LOP3.LUT R19, R5, 0xf, RZ, 0xc0, !PT ;  /* 0x0000000f05137812 */ /* 0x000fc800078ec0ff */
[----:B------:R-:W-:-:S03]  /*02c0*/  ISETP.NE.AND P0, PT, R19, RZ, PT ;  /* 0x000000ff1300720c */ /* 0x000fc60003f05270 */
[----:B------:R-:W-:Y:S10]  /*02d0*/  @!P1 BRA `(.L_x_52) ;  /* 0x0000000000a89947 */ /* 0x000ff40003800000 */
[----:B------:R-:W-:Y:S02]  /*02e0*/  LOP3.LUT R10, R5, 0xffffff0, RZ, 0xc0, !PT ;  /* 0x0ffffff0050a7812 */ /* 0x000fe400078ec0ff */
[----:B------:R-:W-:Y:S02]  /*02f0*/  IADD3 R6, PT, PT, R4, 0x400, RZ ;  /* 0x0000040004067810 */ /* 0x000fe40007ffe0ff */
[----:B------:R-:W-:Y:S02]  /*0300*/  MOV R15, RZ ;  /* 0x000000ff000f7202 */ /* 0x000fe40000000f00 */
[----:B------:R-:W-:Y:S02]  /*0310*/  MOV R7, R3 ;  /* 0x0000000300077202 */ /* 0x000fe40000000f00 */
[----:B------:R-:W-:-:S07]  /*0320*/  IADD3 R10, PT, PT, -R10, RZ, RZ ;  /* 0x000000ff0a0a7210 */ /* 0x000fce0007ffe1ff */
.L_x_53:
[----:B------:R-:W1:Y:S01]  /*0330*/  LDS R14, [R6+-0x400] ;  /* 0xfffc0000060e7984 */ /* 0x000e620000000800 */
[----:B------:R-:W-:Y:S01]  /*0340*/  IADD3 R10, PT, PT, R10, 0x10, RZ ;  /* 0x000000100a0a7810 */ /* 0x000fe20007ffe0ff */
[----:B------:R-:W-:Y:S02]  /*0350*/  VIADD R7, R7, 0x200 ;  /* 0x0000020007077836 */ /* 0x000fe40000000000 */
[----:B------:R-:W2:Y:S01]  /*0360*/  LDS R16, [R6+-0x380] ;  /* 0xfffc800006107984 */ /* 0x000ea20000000800 */
[----:B------:R-:W-:-:S03]  /*0370*/  ISETP.NE.AND P1, PT, R10, RZ, PT ;  /* 0x000000ff0a00720c */ /* 0x000fc60003f25270 */
[----:B------:R-:W3:Y:S04]  /*0380*/  LDS R17, [R6+-0x300] ;  /* 0xfffd000006117984 */ /* 0x000ee80000000800 */
[----:B------:R-:W4:Y:S04]  /*0390*/  LDS R18, [R6+-0x280] ;  /* 0xfffd800006127984 */ /* 0x000f280000000800 */
[----:B------:R-:W5:Y:S04]  /*03a0*/  LDS R21, [R6+-0x200] ;  /* 0xfffe000006157984 */ /* 0x000f680000000800 */
[----:B------:R-:W5:Y:S04]  /*03b0*/  LDS R9, [R6+-0x180] ;  /* 0xfffe800006097984 */ /* 0x000f680000000800 */
[----:B------:R-:W5:Y:S04]  /*03c0*/  LDS R8, [R6+-0x100] ;  /* 0xffff000006087984 */ /* 0x000f680000000800 */
[----:B0-----:R-:W0:Y:S04]  /*03d0*/  LDS R13, [R6+-0x80] ;  /* 0xffff8000060d7984 */ /* 0x001e280000000800 */
[----:B------:R-:W0:Y:S04]  /*03e0*/  LDS R12, [R6] ;  /* 0x00000000060c7984 */ /* 0x000e280000000800 */
[----:B------:R-:W0:Y:S01]  /*03f0*/  LDS R11, [R6+0x80] ;  /* 0x00008000060b7984 */ /* 0x000e220000000800 */
[----:B-1----:R-:W-:-:S03]  /*0400*/  FADD R15, R14, R15 ;  /* 0x0000000f0e0f7221 */ /* 0x002fc60000000000 */
[----:B------:R-:W1:Y:S01]  /*0410*/  LDS R14, [R6+0x100] ;  /* 0x00010000060e7984 */ /* 0x000e620000000800 */
[----:B--2---:R-:W-:-:S03]  /*0420*/  FADD R16, R15, R16 ;  /* 0x000000100f107221 */ /* 0x004fc60000000000 */
[----:B------:R-:W2:Y:S01]  /*0430*/  LDS R15, [R6+0x180] ;  /* 0x00018000060f7984 */ /* 0x000ea20000000800 */
[----:B---3--:R-:W-:-:S03]  /*0440*/  FADD R17, R16, R17 ;  /* 0x0000001110117221 */ /* 0x008fc60000000000 */
[----:B------:R-:W3:Y:S01]  /*0450*/  LDS R16, [R6+0x200] ;  /* 0x0002000006107984 */ /* 0x000ee20000000800 */
[----:B----4-:R-:W-:-:S03]  /*0460*/  FADD R18, R17, R18 ;  /* 0x0000001211127221 */ /* 0x010fc60000000000 */
[----:B------:R-:W4:Y:S01]  /*0470*/  LDS R17, [R6+0x280] ;  /* 0x0002800006117984 */ /* 0x000f220000000800 */
[----:B-----5:R-:W-:-:S03]  /*0480*/  FADD R20, R18, R21 ;  /* 0x0000001512147221 */ /* 0x020fc60000000000 */
[----:B------:R-:W5:Y:S01]  /*0490*/  LDS R18, [R6+0x300] ;  /* 0x0003000006127984 */ /* 0x000f620000000800 */
[----:B------:R-:W-:-:S03]  /*04a0*/  FADD R9, R20, R9 ;  /* 0x0000000914097221 */ /* 0x000fc60000000000 */
[----:B------:R0:W5:Y:S01]  /*04b0*/  LDS R20, [R6+0x380] ;  /* 0x0003800006147984 */ /* 0x0001620000000800 */
[----:B------:R-:W-:-:S04]  /*04c0*/  FADD R8, R9, R8 ;  /* 0x0000000809087221 */ /* 0x000fc80000000000 */
[----:B0-----:R-:W-:Y:S01]  /*04d0*/  FADD R13, R8, R13 ;  /* 0x0000000d080d7221 */ /* 0x001fe20000000000 */
[----:B------:R-:W-:-:S03]  /*04e0*/  IADD3 R6, PT, PT, R6, 0x800, RZ ;  /* 0x0000080006067810 */ /* 0x000fc60007ffe0ff */
[----:B------:R-:W-:-:S04]  /*04f0*/  FADD R12, R13, R12 ;  /* 0x0000000c0d0c7221 */ /* 0x000fc80000000000 */
[----:B------:R-:W-:-:S04]  /*0500*/  FADD R11, R12, R11 ;  /* 0x0000000b0c0b7221 */ /* 0x000fc80000000000 */
[----:B-1----:R-:W-:-:S04]  /*0510*/  FADD R14, R11, R14 ;  /* 0x0000000e0b0e7221 */ /* 0x002fc80000000000 */
[----:B--2---:R-:W-:-:S04]  /*0520*/  FADD R15, R14, R15 ;  /* 0x0000000f0e0f7221 */ /* 0x004fc80000000000 */
[----:B---3--:R-:W-:-:S04]  /*0530*/  FADD R16, R15, R16 ;  /* 0x000000100f107221 */ /* 0x008fc80000000000 */
[----:B----4-:R-:W-:-:S04]  /*0540*/  FADD R17, R16, R17 ;  /* 0x0000001110117221 */ /* 0x010fc80000000000 */
[----:B-----5:R-:W-:-:S04]  /*0550*/  FADD R17, R17, R18 ;  /* 0x0000001211117221 */ /* 0x020fc80000000000 */
[----:B------:R-:W-:Y:S01]  /*0560*/  FADD R15, R17, R20 ;  /* 0x00000014110f7221 */ /* 0x000fe20000000000 */
[----:B------:R-:W-:Y:S06]  /*0570*/  @P1 BRA `(.L_x_53) ;  /* 0xfffffffc006c1947 */ /* 0x000fec000383ffff */
.L_x_52:
[----:B------:R-:W-:Y:S05]  /*0580*/  BSYNC.RECONVERGENT B2 ;  /* 0x0000000000027941 */ /* 0x000fea0003800200 */
.L_x_51:
[----:B------:R-:W-:Y:S05]  /*0590*/  @!P0 BRA `(.L_x_50) ;  /* 0x0000000000c88947 */ /* 0x000fea0003800000 */
[----:B------:R-:W-:Y:S01]  /*05a0*/  ISETP.GE.U32.AND P0, PT, R19, 0x8, PT ;  /* 0x000000081300780c */ /* 0x000fe20003f06070 */
[----:B------:R-:W-:Y:S01]  /*05b0*/  BSSY.RECONVERGENT B2, `(.L_x_54) ;  /* 0x0000016000027945 */ /* 0x000fe20003800200 */
[----:B------:R-:W-:-:S04]  /*05c0*/  LOP3.LUT R10, R5, 0x7, RZ, 0xc0, !PT ;  /* 0x00000007050a7812 */ /* 0x000fc800078ec0ff */
[----:B------:R-:W-:-:S07]  /*05d0*/  ISETP.NE.AND P1, PT, R10, RZ, PT ;  /* 0x000000ff0a00720c */ /* 0x000fce0003f25270 */
[----:B------:R-:W-:Y:S06]  /*05e0*/  @!P0 BRA `(.L_x_55) ;  /* 0x0000000000488947 */ /* 0x000fec0003800000 */
[C---:B------:R-:W-:Y:S02]  /*05f0*/  LEA R6, R7.reuse, UR4, 0x2 ;  /* 0x0000000407067c11 */ /* 0x040fe4000f8e10ff */
[----:B------:R-:W-:-:S03]  /*0600*/  IADD3 R7, PT, PT, R7, 0x100, RZ ;  /* 0x0000010007077810 */ /* 0x000fc60007ffe0ff */
[----:B------:R-:W1:Y:S04]  /*0610*/  LDS R8, [R6] ;  /* 0x0000000006087984 */ /* 0x000e680000000800 */
[----:B------:R-:W2:Y:S04]  /*0620*/  LDS R9, [R6+0x80] ;  /* 0x0000800006097984 */ /* 0x000ea80000000800 */
[----:B------:R-:W3:Y:S04]  /*0630*/  LDS R11, [R6+0x100] ;  /* 0x00010000060b7984 */ /* 0x000ee80000000800 */
[----:B0-----:R-:W0:Y:S04]  /*0640*/  LDS R13, [R6+0x180] ;  /* 0x00018000060d7984 */ /* 0x001e280000000800 */
[----:B------:R-:W4:Y:S04]  /*0650*/  LDS R17, [R6+0x200] ;  /* 0x0002000006117984 */ /* 0x000f280000000800 */
[----:B------:R-:W5:Y:S04]  /*0660*/  LDS R19, [R6+0x280] ;  /* 0x0002800006137984 */ /* 0x000f680000000800 */
[----:B------:R-:W5:Y:S04]  /*0670*/  LDS R21, [R6+0x300] ;  /* 0x0003000006157984 */ /* 0x000f680000000800 */
[----:B------:R-:W5:Y:S01]  /*0680*/  LDS R23, [R6+0x380] ;  /* 0x0003800006177984 */ /* 0x000f620000000800 */
[----:B-1----:R-:W-:-:S04]  /*0690*/  FADD R8, R15, R8 ;  /* 0x000000080f087221 */ /* 0x002fc80000000000 */
[----:B--2---:R-:W-:-:S04]  /*06a0*/  FADD R8, R8, R9 ;  /* 0x0000000908087221 */ /* 0x004fc80000000000 */
[----:B---3--:R-:W-:-:S04]  /*06b0*/  FADD R8, R8, R11 ;  /* 0x0000000b08087221 */ /* 0x008fc80000000000 */
[----:B0-----:R-:W-:-:S04]  /*06c0*/  FADD R8, R8, R13 ;  /* 0x0000000d08087221 */ /* 0x001fc80000000000 */
[----:B----4-:R-:W-:-:S04]  /*06d0*/  FADD R8, R8, R17 ;  /* 0x0000001108087221 */ /* 0x010fc80000000000 */
[----:B-----5:R-:W-:-:S04]  /*06e0*/  FADD R8, R8, R19 ;  /* 0x0000001308087221 */ /* 0x020fc80000000000 */
[----:B------:R-:W-:-:S04]  /*06f0*/  FADD R8, R8, R21 ;  /* 0x0000001508087221 */ /* 0x000fc80000000000 */
[----:B------:R-:W-:-:S07]  /*0700*/  FADD R15, R8, R23 ;  /* 0x00000017080f7221 */ /* 0x000fce0000000000 */
.L_x_55:
[----:B------:R-:W-:Y:S05]  /*0710*/  BSYNC.RECONVERGENT B2 ;  /* 0x0000000000027941 */ /* 0x000fea0003800200 */
.L_x_54:
        /* <DEDUP_REMOVED lines=11> */
[----:B0-----:R-:W0:Y:S01]  /*07d0*/  LDS R13, [R6+0x180] ;  /* 0x00018000060d7984 */ /* 0x001e220000000800 */
[----:B-1----:R-:W-:-:S04]  /*07e0*/  FADD R8, R15, R8 ;  /* 0x000000080f087221 */ /* 0x002fc80000000000 */
[----:B--2---:R-:W-:-:S04]  /*07f0*/  FADD R8, R8, R9 ;  /* 0x0000000908087221 */ /* 0x004fc80000000000 */
[----:B---3--:R-:W-:-:S04]  /*0800*/  FADD R8, R8, R11 ;  /* 0x0000000b08087221 */ /* 0x008fc80000000000 */
[----:B0-----:R-:W-:-:S07]  /*0810*/  FADD R15, R8, R13 ;  /* 0x0000000d080f7221 */ /* 0x001fce0000000000 */
.L_x_57:
[----:B------:R-:W-:Y:S05]  /*0820*/  BSYNC.RECONVERGENT B2 ;  /* 0x0000000000027941 */ /* 0x000fea0003800200 */
.L_x_56:
[----:B------:R-:W-:Y:S05]  /*0830*/  @!P1 BRA `(.L_x_50) ;  /* 0x0000000000209947 */ /* 0x000fea0003800000 */
[----:B------:R-:W-:Y:S02]  /*0840*/  LEA R6, R7, UR4, 0x2 ;  /* 0x0000000407067c11 */ /* 0x000fe4000f8e10ff */
[----:B------:R-:W-:-:S07]  /*0850*/  IADD3 R5, PT, PT, -R5, RZ, RZ ;  /* 0x000000ff05057210 */ /* 0x000fce0007ffe1ff */
.L_x_58:
[----:B------:R1:W2:Y:S01]  /*0860*/  LDS R8, [R6] ;  /* 0x0000000006087984 */ /* 0x0002a20000000800 */
[----:B------:R-:W-:-:S04]  /*0870*/  IADD3 R5, PT, PT, R5, 0x1, RZ ;  /* 0x0000000105057810 */ /* 0x000fc80007ffe0ff */
[----:B------:R-:W-:Y:S01]  /*0880*/  ISETP.NE.AND P0, PT, R5, RZ, PT ;  /* 0x000000ff0500720c */ /* 0x000fe20003f05270 */
[----:B-1----:R-:W-:Y:S02]  /*0890*/  VIADD R6, R6, 0x80 ;  /* 0x0000008006067836 */ /* 0x002fe40000000000 */
[----:B--2---:R-:W-:-:S10]  /*08a0*/  FADD R15, R8, R15 ;  /* 0x0000000f080f7221 */ /* 0x004fd40000000000 */
[----:B------:R-:W-:Y:S05]  /*08b0*/  @P0 BRA `(.L_x_58) ;  /* 0xfffffffc00e80947 */ /* 0x000fea000383ffff */
.L_x_50:
[----:B------:R-:W-:Y:S05]  /*08c0*/  BSYNC.RECONVERGENT B0 ;  /* 0x0000000000007941 */ /* 0x000fea0003800200 */
.L_x_49:
[----:B------:R1:W-:Y:S02]  /*08d0*/  STS [R4], R15 ;  /* 0x0000000f04007388 */ /* 0x0003e40000000800 */
.L_x_48:
[----:B------:R-:W-:Y:S05]  /*08e0*/  BSYNC.RECONVERGENT B1 ;  /* 0x0000000000017941 */ /* 0x000fea0003800200 */
.L_x_47:
[----:B------:R-:W-:Y:S01]  /*08f0*/  ISETP.NE.AND P0, PT, R3, RZ, PT ;  /* 0x000000ff0300720c */ /* 0x000fe20003f05270 */
[----:B------:R-:W-:-:S12]  /*0900*/  NOP ;  /* 0x0000000000007918 */ /* 0x000fd80000000000 */
[----:B------:R-:W-:Y:S05]  /*0910*/  @P0 EXIT ;  /* 0x000000000000094d */ /* 0x000fea0003800000 */
[----:B------:R-:W-:Y:S01]  /*0920*/  MOV R3, 0xffffffff ;  /* 0xffffffff00037802 */ /* 0x000fe20000000f00 */
[----:B------:R-:W-:Y:S01]  /*0930*/  HFMA2 R19, -RZ, RZ, 0, 0 ;  /* 0x00000000ff137431 */ /* 0x000fe200000001ff */
[C---:B------:R-:W-:Y:S02]  /*0940*/  ISETP.GE.U32.AND P1, PT, R2.reuse, 0x10, PT ;  /* 0x000000100200780c */ /* 0x040fe40003f26070 */
[----:B------:R-:W-:Y:S02]  /*0950*/  VIADDMNMX.U32 R3, R2, R3, 0x1f, PT ;  /* 0x0000001f02037446 */ /* 0x000fe40003800003 */
[----:B------:R-:W-:Y:S02]  /*0960*/  MOV R2, RZ ;  /* 0x000000ff00027202 */ /* 0x000fe40000000f00 */
[----:B------:R-:W-:-:S04]  /*0970*/  IADD3 R3, PT, PT, R3, 0x1, RZ ;  /* 0x0000000103037810 */ /* 0x000fc80007ffe0ff */
[----:B------:R-:W-:-:S04]  /*0980*/  LOP3.LUT R20, R3, 0xf, RZ, 0xc0, !PT ;  /* 0x0000000f03147812 */ /* 0x000fc800078ec0ff */
[----:B------:R-:W-:Y:S01]  /*0990*/  ISETP.NE.AND P0, PT, R20, RZ, PT ;  /* 0x000000ff1400720c */ /* 0x000fe20003f05270 */
[----:B------:R-:W-:-:S12]  /*09a0*/  @!P1 BRA `(.L_x_59) ;  /* 0x0000000000709947 */ /* 0x000fd80003800000 */
[----:B------:R-:W-:Y:S01]  /*09b0*/  LOP3.LUT R2, R3, 0x30, RZ, 0xc0, !PT ;  /* 0x0000003003027812 */ /* 0x000fe200078ec0ff */
[----:B------:R-:W-:Y:S01]  /*09c0*/  UIADD3 UR5, UPT, UPT, UR4, 0x20, URZ ;  /* 0x0000002004057890 */ /* 0x000fe2000fffe0ff */
[----:B------:R-:W-:-:S03]  /*09d0*/  MOV R19, RZ ;  /* 0x000000ff00137202 */ /* 0x000fc60000000f00 */
[----:B------:R-:W-:-:S08]  /*09e0*/  IMAD.MOV R21, RZ, RZ, -R2 ;  /* 0x000000ffff157224 */ /* 0x000fd000078e0a02 */
.L_x_60:
[----:B01----:R-:W0:Y:S01]  /*09f0*/  LDS.128 R4, [UR5+-0x20] ;  /* 0xffffe005ff047984 */ /* 0x003e220008000c00 */
[----:B------:R-:W-:-:S03]  /*0a00*/  IADD3 R21, PT, PT, R21, 0x10, RZ ;  /* 0x0000001015157810 */ /* 0x000fc60007ffe0ff */
[----:B------:R-:W1:Y:S01]  /*0a10*/  LDS.128 R8, [UR5+-0x10] ;  /* 0xfffff005ff087984 */ /* 0x000e620008000c00 */
[----:B------:R-:W-:-:S03]  /*0a20*/  ISETP.NE.AND P1, PT, R21, RZ, PT ;  /* 0x000000ff1500720c */ /* 0x000fc60003f25270 */
[----:B------:R-:W2:Y:S01]  /*0a30*/  LDS.128 R12, [UR5] ;  /* 0x00000005ff0c7984 */ /* 0x000ea20008000c00 */
[----:B0-----:R-:W-:-:S03]  /*0a40*/  FADD R4, R4, R19 ;  /* 0x0000001304047221 */ /* 0x001fc60000000000 */
[----:B------:R-:W0:Y:S01]  /*0a50*/  LDS.128 R16, [UR5+0x10] ;  /* 0x00001005ff107984 */ /* 0x000e220008000c00 */
[----:B------:R-:W-:Y:S01]  /*0a60*/  UIADD3 UR5, UPT, UPT, UR5, 0x40, URZ ;  /* 0x0000004005057890 */ /* 0x000fe2000fffe0ff */
[----:B------:R-:W-:-:S04]  /*0a70*/  FADD R5, R5, R4 ;  /* 0x0000000405057221 */ /* 0x000fc80000000000 */
[----:B------:R-:W-:-:S04]  /*0a80*/  FADD R6, R6, R5 ;  /* 0x0000000506067221 */ /* 0x000fc80000000000 */
[----:B------:R-:W-:-:S04]  /*0a90*/  FADD R7, R7, R6 ;  /* 0x0000000607077221 */ /* 0x000fc80000000000 */
[----:B-1----:R-:W-:-:S04]  /*0aa0*/  FADD R8, R7, R8 ;  /* 0x0000000807087221 */ /* 0x002fc80000000000 */
[----:B------:R-:W-:-:S04]  /*0ab0*/  FADD R9, R9, R8 ;  /* 0x0000000809097221 */ /* 0x000fc80000000000 */
[----:B------:R-:W-:-:S04]  /*0ac0*/  FADD R10, R10, R9 ;  /* 0x000000090a0a7221 */ /* 0x000fc80000000000 */
[----:B------:R-:W-:-:S04]  /*0ad0*/  FADD R11, R11, R10 ;  /* 0x0000000a0b0b7221 */ /* 0x000fc80000000000 */
[----:B--2---:R-:W-:-:S04]  /*0ae0*/  FADD R12, R11, R12 ;  /* 0x0000000c0b0c7221 */ /* 0x004fc80000000000 */
[----:B------:R-:W-:-:S04]  /*0af0*/  FADD R13, R13, R12 ;  /* 0x0000000c0d0d7221 */ /* 0x000fc80000000000 */
[----:B------:R-:W-:-:S04]  /*0b00*/  FADD R14, R14, R13 ;  /* 0x0000000d0e0e7221 */ /* 0x000fc80000000000 */
[----:B------:R-:W-:-:S04]  /*0b10*/  FADD R15, R15, R14 ;  /* 0x0000000e0f0f7221 */ /* 0x000fc80000000000 */
[----:B0-----:R-:W-:-:S04]  /*0b20*/  FADD R16, R15, R16 ;  /* 0x000000100f107221 */ /* 0x001fc80000000000 */
[----:B------:R-:W-:-:S04]  /*0b30*/  FADD R17, R17, R16 ;  /* 0x0000001011117221 */ /* 0x000fc80000000000 */
[----:B------:R-:W-:-:S04]  /*0b40*/  FADD R18, R18, R17 ;  /* 0x0000001112127221 */ /* 0x000fc80000000000 */
[----:B------:R-:W-:Y:S01]  /*0b50*/  FADD R19, R19, R18 ;  /* 0x0000001213137221 */ /* 0x000fe20000000000 */
[----:B------:R-:W-:Y:S06]  /*0b60*/  @P1 BRA `(.L_x_60) ;  /* 0xfffffffc00a01947 */ /* 0x000fec000383ffff */
.L_x_59:
[----:B------:R-:W-:Y:S05]  /*0b70*/  @!P0 BRA `(.L_x_61) ;  /* 0x0000000000948947 */ /* 0x000fea0003800000 */
[----:B------:R-:W-:Y:S02]  /*0b80*/  ISETP.GE.U32.AND P0, PT, R20, 0x8, PT ;  /* 0x000000081400780c */ /* 0x000fe40003f06070 */
[----:B0-----:R-:W-:-:S04]  /*0b90*/  LOP3.LUT R13, R3, 0x7, RZ, 0xc0, !PT ;  /* 0x00000007030d7812 */ /* 0x001fc800078ec0ff */
[----:B------:R-:W-:-:S07]  /*0ba0*/  ISETP.NE.AND P1, PT, R13, RZ, PT ;  /* 0x000000ff0d00720c */ /* 0x000fce0003f25270 */
[----:B------:R-:W-:Y:S06]  /*0bb0*/  @!P0 BRA `(.L_x_62) ;  /* 0x0000000000308947 */ /* 0x000fec0003800000 */
[C---:B------:R-:W-:Y:S02]  /*0bc0*/  LEA R12, R2.reuse, UR4, 0x2 ;  /* 0x00000004020c7c11 */ /* 0x040fe4000f8e10ff */
[----:B------:R-:W-:-:S03]  /*0bd0*/  IADD3 R2, PT, PT, R2, 0x8, RZ ;  /* 0x0000000802027810 */ /* 0x000fc60007ffe0ff */
[----:B-1----:R-:W0:Y:S04]  /*0be0*/  LDS.128 R4, [R12] ;  /* 0x000000000c047984 */ /* 0x002e280000000c00 */
[----:B------:R-:W1:Y:S01]  /*0bf0*/  LDS.128 R8, [R12+0x10] ;  /* 0x000010000c087984 */ /* 0x000e620000000c00 */
[----:B0-----:R-:W-:-:S04]  /*0c00*/  FADD R4, R19, R4 ;  /* 0x0000000413047221 */ /* 0x001fc80000000000 */
[----:B------:R-:W-:-:S04]  /*0c10*/  FADD R5, R4, R5 ;  /* 0x0000000504057221 */ /* 0x000fc80000000000 */
[----:B------:R-:W-:-:S04]  /*0c20*/  FADD R6, R5, R6 ;  /* 0x0000000605067221 */ /* 0x000fc80000000000 */
[----:B------:R-:W-:-:S04]  /*0c30*/  FADD R7, R6, R7 ;  /* 0x0000000706077221 */ /* 0x000fc80000000000 */
[----:B-1----:R-:W-:-:S04]  /*0c40*/  FADD R8, R7, R8 ;  /* 0x0000000807087221 */ /* 0x002fc80000000000 */
[----:B------:R-:W-:-:S04]  /*0c50*/  FADD R9, R8, R9 ;  /* 0x0000000908097221 */ /* 0x000fc80000000000 */
[----:B------:R-:W-:-:S04]  /*0c60*/  FADD R10, R9, R10 ;  /* 0x0000000a090a7221 */ /* 0x000fc80000000000 */
[----:B------:R-:W-:-:S07]  /*0c70*/  FADD R19, R10, R11 ;  /* 0x0000000b0a137221 */ /* 0x000fce0000000000 */
.L_x_62:
[----:B------:R-:W-:Y:S05]  /*0c80*/  @!P1 BRA `(.L_x_61) ;  /* 0x0000000000509947 */ /* 0x000fea0003800000 */
[----:B------:R-:W-:Y:S02]  /*0c90*/  ISETP.GE.U32.AND P0, PT, R13, 0x4, PT ;  /* 0x000000040d00780c */ /* 0x000fe40003f06070 */
[----:B------:R-:W-:-:S04]  /*0ca0*/  LOP3.LUT R3, R3, 0x3, RZ, 0xc0, !PT ;  /* 0x0000000303037812 */ /* 0x000fc800078ec0ff */
[----:B------:R-:W-:-:S07]  /*0cb0*/  ISETP.NE.AND P1, PT, R3, RZ, PT ;  /* 0x000000ff0300720c */ /* 0x000fce0003f25270 */
[----:B------:R-:W-:Y:S06]  /*0cc0*/  @!P0 BRA `(.L_x_63) ;  /* 0x00000000001c8947 */ /* 0x000fec0003800000 */
[C---:B-1----:R-:W-:Y:S02]  /*0cd0*/  LEA R4, R2.reuse, UR4, 0x2 ;  /* 0x0000000402047c11 */ /* 0x042fe4000f8e10ff */
[----:B------:R-:W-:-:S04]  /*0ce0*/  IADD3 R2, PT, PT, R2, 0x4, RZ ;  /* 0x0000000402027810 */ /* 0x000fc80007ffe0ff */
[----:B------:R-:W0:Y:S02]  /*0cf0*/  LDS.128 R4, [R4] ;  /* 0x0000000004047984 */ /* 0x000e240000000c00 */
[----:B0-----:R-:W-:-:S04]  /*0d00*/  FADD R8, R19, R4 ;  /* 0x0000000413087221 */ /* 0x001fc80000000000 */
[----:B------:R-:W-:-:S04]  /*0d10*/  FADD R5, R8, R5 ;  /* 0x0000000508057221 */ /* 0x000fc80000000000 */
[----:B------:R-:W-:-:S04]  /*0d20*/  FADD R6, R5, R6 ;  /* 0x0000000605067221 */ /* 0x000fc80000000000 */
[----:B------:R-:W-:-:S07]  /*0d30*/  FADD R19, R6, R7 ;  /* 0x0000000706137221 */ /* 0x000fce0000000000 */
.L_x_63:
[----:B------:R-:W-:Y:S05]  /*0d40*/  @!P1 BRA `(.L_x_61) ;  /* 0x0000000000209947 */ /* 0x000fea0003800000 */
[----:B------:R-:W-:Y:S02]  /*0d50*/  LEA R2, R2, UR4, 0x2 ;  /* 0x0000000402027c11 */ /* 0x000fe4000f8e10ff */
[----:B------:R-:W-:-:S07]  /*0d60*/  IADD3 R3, PT, PT, -R3, RZ, RZ ;  /* 0x000000ff03037210 */ /* 0x000fce0007ffe1ff */
.L_x_64:
[----:B-1----:R0:W1:Y:S01]  /*0d70*/  LDS R4, [R2] ;  /* 0x0000000002047984 */ /* 0x0020620000000800 */
[----:B------:R-:W-:-:S04]  /*0d80*/  IADD3 R3, PT, PT, R3, 0x1, RZ ;  /* 0x0000000103037810 */ /* 0x000fc80007ffe0ff */
[----:B------:R-:W-:Y:S02]  /*0d90*/  ISETP.NE.AND P0, PT, R3, RZ, PT ;  /* 0x000000ff0300720c */ /* 0x000fe40003f05270 */
[----:B0-----:R-:W-:Y:S01]  /*0da0*/  IADD3 R2, PT, PT, R2, 0x4, RZ ;  /* 0x0000000402027810 */ /* 0x001fe20007ffe0ff */
[----:B-1----:R-:W-:-:S10]  /*0db0*/  FADD R19, R4, R19 ;  /* 0x0000001304137221 */ /* 0x002fd40000000000 */
[----:B------:R-:W-:Y:S05]  /*0dc0*/  @P0 BRA `(.L_x_64) ;  /* 0xfffffffc00e80947 */ /* 0x000fea000383ffff */
.L_x_61:
[----:B------:R-:W2:Y:S02]  /*0dd0*/  LDC.64 R2, c[0x0][0x390] ;  /* 0x0000e400ff027b82 */ /* 0x000ea40000000a00 */
[----:B--2---:R-:W-:-:S05]  /*0de0*/  IMAD.WIDE.U32 R2, R0, 0x4, R2 ;  /* 0x0000000400027825 */ /* 0x004fca00078e0002 */
[----:B------:R-:W-:Y:S01]  /*0df0*/  STG.E desc[UR6][R2.64], R19 ;  /* 0x0000001302007986 */ /* 0x000fe2000c101906 */
[----:B------:R-:W-:Y:S05]  /*0e00*/  EXIT ;  /* 0x000000000000794d */ /* 0x000fea0003800000 */
.L_x_65:
        /* <DEDUP_REMOVED lines=15> */
.L_x_75:


//--------------------- .text._Z5KeSumPfiS_       --------------------------
	.section	.text._Z5KeSumPfiS_,"ax",@progbits
	.align	128
        .global         _Z5KeSumPfiS_
        .type           _Z5KeSumPfiS_,@function
        .size           _Z5KeSumPfiS_,(.L_x_76 - _Z5KeSumPfiS_)
        .other          _Z5KeSumPfiS_,@"STO_CUDA_ENTRY STV_DEFAULT"
_Z5KeSumPfiS_:
.text._Z5KeSumPfiS_:
[----:B------:R-:W-:Y:S01]  /*0000*/  LDC R1, c[0x0][0x37c] ;  /* 0x0000df00ff017b82 */ /* 0x000fe20000000800 */
[----:B------:R-:W0:Y:S02]  /*0010*/  S2R R0, SR_TID.X ;  /* 0x0000000000007919 */ /* 0x000e240000002100 */
[----:B0-----:R-:W-:-:S13]  /*0020*/  ISETP.NE.AND P0, PT, R0, RZ, PT ;  /* 0x000000ff0000720c */ /* 0x001fda0003f05270 */
[----:B------:R-:W-:Y:S05]  /*0030*/  @P0 EXIT ;  /* 0x000000000000094d */ /* 0x000fea0003800000 */
[----:B------:R-:W0:Y:S01]  /*0040*/  LDCU UR6, c[0x0][0x388] ;  /* 0x00007100ff0677ac */ /* 0x000e220008000800 */
[----:B------:R-:W-:Y:S01]  /*0050*/  HFMA2 R0, -RZ, RZ, 0, 0 ;  /* 0x00000000ff007431 */ /* 0x000fe200000001ff */
[----:B------:R-:W1:Y:S01]  /*0060*/  LDCU.64 UR10, c[0x0][0x358] ;  /* 0x00006b00ff0a77ac */ /* 0x000e620008000a00 */
[----:B0-----:R-:W-:-:S09]  /*0070*/  UISETP.GE.AND UP0, UPT, UR6, 0x1, UPT ;  /* 0x000000010600788c */ /* 0x001fd2000bf06270 */
[----:B-1----:R-:W-:Y:S05]  /*0080*/  BRA.U !UP0, `(.L_x_66) ;  /* 0x0000000508a47547 */ /* 0x002fea000b800000 */
[----:B------:R-:W-:Y:S01]  /*0090*/  UISETP.GE.U32.AND UP1, UPT, UR6, 0x10, UPT ;  /* 0x000000100600788c */ /* 0x000fe2000bf26070 */
[----:B------:R-:W-:Y:S01]  /*00a0*/  MOV R0, RZ ;  /* 0x000000ff00007202 */ /* 0x000fe20000000f00 */
[----:B------:R-:W-:Y:S01]  /*00b0*/  ULOP3.LUT UR7, UR6, 0xf, URZ, 0xc0, !UPT ;  /* 0x0000000f06077892 */ /* 0x000fe2000f8ec0ff */
[----:B------:R-:W-:-:S03]  /*00c0*/  MOV R4, RZ ;  /* 0x000000ff00047202 */ /* 0x000fc60000000f00 */
[----:B------:R-:W-:-:S03]  /*00d0*/  UISETP.NE.AND UP0, UPT, UR7, URZ, UPT ;  /* 0x000000ff0700728c */ /* 0x000fc6000bf05270 */
[----:B------:R-:W-:Y:S08]  /*00e0*/  BRA.U !UP1, `(.L_x_67) ;  /* 0x0000000109b87547 */ /* 0x000ff0000b800000 */
[----:B------:R-:W0:Y:S01]  /*00f0*/  LDCU.64 UR4, c[0x0][0x380] ;  /* 0x00007000ff0477ac */ /* 0x000e220008000a00 */
[----:B------:R-:W-:Y:S01]  /*0100*/  MOV R0, RZ ;  /* 0x000000ff00007202 */ /* 0x000fe20000000f00 */
[----:B------:R-:W-:-:S04]  /*0110*/  ULOP3.LUT UR8, UR6, 0x7ffffff0, URZ, 0xc0, !UPT ;  /* 0x7ffffff006087892 */ /* 0x000fc8000f8ec0ff */
[----:B------:R-:W-:Y:S02]  /*0120*/  UIADD3 UR9, UPT, UPT, -UR8, URZ, URZ ;  /* 0x000000ff08097290 */ /* 0x000fe4000fffe1ff */
[----:B------:R-:W-:Y:S01]  /*0130*/  MOV R4, UR8 ;  /* 0x0000000800047c02 */ /* 0x000fe20008000f00 */
[----:B0-----:R-:W-:-:S04]  /*0140*/  UIADD3 UR4, UP1, UPT, UR4, 0x20, URZ ;  /* 0x0000002004047890 */ /* 0x001fc8000ff3e0ff */
[----:B------:R-:W-:Y:S02]  /*0150*/  UIADD3.X UR5, UPT, UPT, URZ, UR5, URZ, UP1, !UPT ;  /* 0x00000005ff057290 */ /* 0x000fe40008ffe4ff */
[----:B------:R-:W-:-:S04]  /*0160*/  MOV R2, UR4 ;  /* 0x0000000400027c02 */ /* 0x000fc80008000f00 */
[----:B------:R-:W-:-:S07]  /*0170*/  MOV R3, UR5 ;  /* 0x0000000500037c02 */ /* 0x000fce0008000f00 */
.L_x_68:
        /* <DEDUP_REMOVED lines=15> */
[----:B------:R0:W5:Y:S01]  /*0270*/  LDG.E R5, desc[UR10][R2.64+0x1c] ;  /* 0x00001c0a02057981 */ /* 0x000162000c1e1900 */
[----:B------:R-:W-:-:S04]  /*0280*/  UIADD3 UR9, UPT, UPT, UR9, 0x10, URZ ;  /* 0x0000001009097890 */ /* 0x000fc8000fffe0ff */
[----:B------:R-:W-:Y:S01]  /*0290*/  UISETP.NE.AND UP1, UPT, UR9, URZ, UPT ;  /* 0x000000ff0900728c */ /* 0x000fe2000bf25270 */
        /* <DEDUP_REMOVED lines=18> */
[----:B------:R-:W-:Y:S06]  /*03c0*/  BRA.U UP1, `(.L_x_68) ;  /* 0xfffffffd016c7547 */ /* 0x000fec000b83ffff */
.L_x_67:
[----:B------:R-:W-:Y:S05]  /*03d0*/  BRA.U !UP0, `(.L_x_66) ;  /* 0x0000000108d07547 */ /* 0x000fea000b800000 */
[----:B------:R-:W-:Y:S02]  /*03e0*/  UISETP.GE.U32.AND UP0, UPT, UR7, 0x8, UPT ;  /* 0x000000080700788c */ /* 0x000fe4000bf06070 */
[----:B------:R-:W-:-:S04]  /*03f0*/  ULOP3.LUT UR5, UR6, 0x7, URZ, 0xc0, !UPT ;  /* 0x0000000706057892 */ /* 0x000fc8000f8ec0ff */
[----:B------:R-:W-:-:S03]  /*0400*/  UISETP.NE.AND UP1, UPT, UR5, URZ, UPT ;  /* 0x000000ff0500728c */ /* 0x000fc6000bf25270 */
[----:B------:R-:W-:Y:S08]  /*0410*/  BRA.U !UP0, `(.L_x_69) ;  /* 0x00000001084c7547 */ /* 0x000ff0000b800000 */
        /* <DEDUP_REMOVED lines=10> */
[----:B------:R-:W-:Y:S01]  /*04c0*/  IADD3 R4, PT, PT, R4, 0x8, RZ ;  /* 0x0000000804047810 */ /* 0x000fe20007ffe0ff */
        /* <DEDUP_REMOVED lines=8> */
.L_x_69:
        /* <DEDUP_REMOVED lines=16> */
.L_x_70:
[----:B------:R-:W-:Y:S05]  /*0650*/  BRA.U !UP1, `(.L_x_66) ;  /* 0x0000000109307547 */ /* 0x000fea000b800000 */
[----:B------:R-:W0:Y:S01]  /*0660*/  LDC.64 R2, c[0x0][0x380] ;  /* 0x0000e000ff027b82 */ /* 0x000e220000000a00 */
[----:B------:R-:W-:Y:S01]  /*0670*/  UIADD3 UR4, UPT, UPT, -UR4, URZ, URZ ;  /* 0x000000ff04047290 */ /* 0x000fe2000fffe1ff */
[----:B0-----:R-:W-:-:S11]  /*0680*/  IMAD.WIDE.U32 R4, R4, 0x4, R2 ;  /* 0x0000000404047825 */ /* 0x001fd600078e0002 */
.L_x_71:
[----:B------:R-:W-:Y:S02]  /*0690*/  MOV R3, R5 ;  /* 0x0000000500037202 */ /* 0x000fe40000000f00 */
[----:B------:R-:W-:-:S05]  /*06a0*/  MOV R2, R4 ;  /* 0x0000000400027202 */ /* 0x000fca0000000f00 */
[----:B------:R-:W2:Y:S01]  /*06b0*/  LDG.E R3, desc[UR10][R2.64] ;  /* 0x0000000a02037981 */ /* 0x000ea2000c1e1900 */
[----:B------:R-:W-:Y:S01]  /*06c0*/  UIADD3 UR4, UPT, UPT, UR4, 0x1, URZ ;  /* 0x0000000104047890 */ /* 0x000fe2000fffe0ff */
[----:B------:R-:W-:-:S03]  /*06d0*/  IADD3 R4, P0, PT, R4, 0x4, RZ ;  /* 0x0000000404047810 */ /* 0x000fc60007f1e0ff */
[----:B------:R-:W-:Y:S01]  /*06e0*/  UISETP.NE.AND UP0, UPT, UR4, URZ, UPT ;  /* 0x000000ff0400728c */ /* 0x000fe2000bf05270 */
[----:B------:R-:W-:Y:S01]  /*06f0*/  IADD3.X R5, PT, PT, RZ, R5, RZ, P0, !PT ;  /* 0x00000005ff057210 */ /* 0x000fe200007fe4ff */
[----:B--2---:R-:W-:-:S07]  /*0700*/  FADD R0, R3, R0 ;  /* 0x0000000003007221 */ /* 0x004fce0000000000 */
[----:B------:R-:W-:Y:S05]  /*0710*/  BRA.U UP0, `(.L_x_71) ;  /* 0xfffffffd00dc7547 */ /* 0x000fea000b83ffff */
.L_x_66:
[----:B------:R-:W0:Y:S02]  /*0720*/  LDC.64 R2, c[0x0][0x390] ;  /* 0x0000e400ff027b82 */ /* 0x000e240000000a00 */
[----:B0-----:R-:W-:Y:S01]  /*0730*/  STG.E desc[UR10][R2.64], R0 ;  /* 0x0000000002007986 */ /* 0x001fe2000c10190a */
[----:B------:R-:W-:Y:S05]  /*0740*/  EXIT ;  /* 0x000000000000794d */ /* 0x000fea0003800000 */
.L_x_72:
        /* <DEDUP_REMOVED lines=11> */
.L_x_76:


//--------------------- .nv.shared._Z13KeReduceSumCgPfiS_iS_ --------------------------
	.section	.nv.shared._Z13KeReduceSumCgPfiS_iS_,"aw",@nobits
	.sectionflags	@""
	.align	16
	.zero		1024


//--------------------- .nv.shared.reserved.0     --------------------------
	.section	.nv.shared.reserved.0,"aw",@nobits
	.weak		__nv_reservedSMEM_offset_0_alias
	.size		__nv_reservedSMEM_offset_0_alias, 0, 64
	.other		__nv_reservedSMEM_offset_0_alias,@"STO_CUDA_RESERVED_SHARED STV_DEFAULT"
__nv_reservedSMEM_offset_0_alias:
	.zero		0
	.zero		64


//--------------------- .nv.shared._Z18KeReduceSumShufflePfiS_i --------------------------
	.section	.nv.shared._Z18KeReduceSumShufflePfiS_i,"aw",@nobits
	.sectionflags	@""
	.align	16
	.zero		1024


//--------------------- .nv.shared._Z17KeReduceSumSimplePfiS_i --------------------------
	.section	.nv.shared._Z17KeReduceSumSimplePfiS_i,"aw",@nobits
	.sectionflags	@""
	.align	16
	.zero		1024


//--------------------- .nv.shared._Z5KeSumPfiS_  --------------------------
	.section	.nv.shared._Z5KeSumPfiS_,"aw",@nobits
	.sectionflags	@""
	.align	16
	.zero		1024


//--------------------- .nv.constant0._Z13KeReduceSumCgPfiS_iS_ --------------------------
	.section	.nv.constant0._Z13KeReduceSumCgPfiS_iS_,"a",@progbits
	.sectionflags	@""
	.align	4
.nv.constant0._Z13KeReduceSumCgPfiS_iS_:
	.zero		936


//--------------------- .nv.constant0._Z18KeReduceSumShufflePfiS_i --------------------------
	.section	.nv.constant0._Z18KeReduceSumShufflePfiS_i,"a",@progbits
	.sectionflags	@""
	.align	4
.nv.constant0._Z18KeReduceSumShufflePfiS_i:
	.zero		924


//--------------------- .nv.constant0._Z17KeReduceSumSimplePfiS_i --------------------------
	.section	.nv.constant0._Z17KeReduceSumSimplePfiS_i,"a",@progbits
	.sectionflags	@""
	.align	4
.nv.constant0._Z17KeReduceSumSimplePfiS_i:
	.zero		924


//--------------------- .nv.constant0._Z5KeSumPfiS_ --------------------------
	.section	.nv.constant0._Z5KeSumPfiS_,"a",@progbits
	.sectionflags	@""
	.align	4
.nv.constant0._Z5KeSumPfiS_:
	.zero		920


//--------------------- SYMBOLS --------------------------

	.type		.nv.reservedSmem.offset0,@object
	.size		.nv.reservedSmem.offset0,0x4
	.type		.nv.reservedSmem.cap,@object
	.size		.nv.reservedSmem.cap,0x4
